//
// Generated by NVIDIA NVVM Compiler
//
// Compiler Build ID: CL-36424714
// Cuda compilation tools, release 13.0, V13.0.88
// Based on NVVM 20.0.0
//

.version 9.0
.target sm_100
.address_size 64

	// .globl	_Z16bitReverseKernelP6float2S0_ii
.global .align 4 .b8 __cudart_i2opi_f[24] = {65, 144, 67, 60, 153, 149, 98, 219, 192, 221, 52, 245, 209, 87, 39, 252, 41, 21, 68, 78, 110, 131, 249, 162};

.visible .entry _Z16bitReverseKernelP6float2S0_ii(
	.param .u64 .ptr .align 1 _Z16bitReverseKernelP6float2S0_ii_param_0,
	.param .u64 .ptr .align 1 _Z16bitReverseKernelP6float2S0_ii_param_1,
	.param .u32 _Z16bitReverseKernelP6float2S0_ii_param_2,
	.param .u32 _Z16bitReverseKernelP6float2S0_ii_param_3
)
{
	.reg .pred 	%p<7>;
	.reg .b32 	%r<54>;
	.reg .b32 	%f<3>;
	.reg .b64 	%rd<13>;

	ld.param.u64 	%rd3, [_Z16bitReverseKernelP6float2S0_ii_param_0];
	ld.param.u64 	%rd4, [_Z16bitReverseKernelP6float2S0_ii_param_1];
	ld.param.u32 	%r22, [_Z16bitReverseKernelP6float2S0_ii_param_2];
	ld.param.u32 	%r21, [_Z16bitReverseKernelP6float2S0_ii_param_3];
	mov.u32 	%r23, %ctaid.x;
	mov.u32 	%r24, %ntid.x;
	mov.u32 	%r25, %tid.x;
	mad.lo.s32 	%r1, %r23, %r24, %r25;
	setp.ge.s32 	%p1, %r1, %r22;
	@%p1 bra 	$L__BB0_10;
	setp.lt.s32 	%p2, %r21, 1;
	mov.b64 	%rd12, 0;
	@%p2 bra 	$L__BB0_9;
	and.b32  	%r2, %r21, 3;
	setp.lt.u32 	%p3, %r21, 4;
	mov.b32 	%r53, 0;
	mov.u32 	%r48, %r1;
	@%p3 bra 	$L__BB0_5;
	and.b32  	%r29, %r21, 2147483644;
	neg.s32 	%r44, %r29;
	mov.b32 	%r53, 0;
	mov.u32 	%r48, %r1;
$L__BB0_4:
	shl.b32 	%r30, %r48, 2;
	and.b32  	%r31, %r30, 4;
	shr.u32 	%r32, %r48, 2;
	shl.b32 	%r33, %r53, 3;
	or.b32  	%r34, %r33, %r31;
	and.b32  	%r35, %r48, 2;
	or.b32  	%r36, %r35, %r34;
	and.b32  	%r37, %r32, 1;
	or.b32  	%r38, %r37, %r36;
	shr.u32 	%r39, %r48, 3;
	shl.b32 	%r40, %r38, 1;
	and.b32  	%r41, %r39, 1;
	or.b32  	%r53, %r41, %r40;
	shr.u32 	%r48, %r48, 4;
	add.s32 	%r44, %r44, 4;
	setp.ne.s32 	%p4, %r44, 0;
	@%p4 bra 	$L__BB0_4;
$L__BB0_5:
	setp.eq.s32 	%p5, %r2, 0;
	@%p5 bra 	$L__BB0_8;
	neg.s32 	%r50, %r2;
$L__BB0_7:
	.pragma "nounroll";
	shl.b32 	%r42, %r53, 1;
	and.b32  	%r43, %r48, 1;
	or.b32  	%r53, %r43, %r42;
	shr.u32 	%r48, %r48, 1;
	add.s32 	%r50, %r50, 1;
	setp.ne.s32 	%p6, %r50, 0;
	@%p6 bra 	$L__BB0_7;
$L__BB0_8:
	cvt.u64.u32 	%rd12, %r53;
$L__BB0_9:
	cvta.to.global.u64 	%rd6, %rd4;
	shl.b64 	%rd7, %rd12, 3;
	add.s64 	%rd8, %rd6, %rd7;
	cvta.to.global.u64 	%rd9, %rd3;
	mul.wide.s32 	%rd10, %r1, 8;
	add.s64 	%rd11, %rd9, %rd10;
	ld.global.v2.f32 	{%f1, %f2}, [%rd11];
	st.global.v2.f32 	[%rd8], {%f1, %f2};
$L__BB0_10:
	ret;

}
	// .globl	_Z9fftKernelP6float2ii
.visible .entry _Z9fftKernelP6float2ii(
	.param .u64 .ptr .align 1 _Z9fftKernelP6float2ii_param_0,
	.param .u32 _Z9fftKernelP6float2ii_param_1,
	.param .u32 _Z9fftKernelP6float2ii_param_2
)
{
	.local .align 4 .b8 	__local_depot1[28];
	.reg .b64 	%SP;
	.reg .b64 	%SPL;
	.reg .pred 	%p<19>;
	.reg .b32 	%r<96>;
	.reg .b32 	%f<61>;
	.reg .b64 	%rd<45>;
	.reg .b64 	%fd<9>;

	mov.u64 	%SPL, __local_depot1;
	ld.param.u64 	%rd16, [_Z9fftKernelP6float2ii_param_0];
	ld.param.u32 	%r33, [_Z9fftKernelP6float2ii_param_1];
	ld.param.u32 	%r32, [_Z9fftKernelP6float2ii_param_2];
	add.u64 	%rd1, %SPL, 0;
	mov.u32 	%r34, %ctaid.x;
	mov.u32 	%r35, %ntid.x;
	mov.u32 	%r36, %tid.x;
	mad.lo.s32 	%r37, %r34, %r35, %r36;
	mov.b32 	%r38, 1;
	shl.b32 	%r1, %r38, %r33;
	shr.u32 	%r39, %r1, 31;
	add.s32 	%r40, %r1, %r39;
	shr.s32 	%r2, %r40, 1;
	div.s32 	%r41, %r37, %r2;
	mul.lo.s32 	%r42, %r41, %r2;
	sub.s32 	%r3, %r37, %r42;
	shl.b32 	%r43, %r41, %r33;
	add.s32 	%r4, %r43, %r3;
	setp.ge.s32 	%p1, %r4, %r32;
	@%p1 bra 	$L__BB1_19;
	cvt.rn.f64.s32 	%fd1, %r3;
	mul.f64 	%fd2, %fd1, 0dC01921FB54442D18;
	cvt.rn.f64.s32 	%fd3, %r1;
	div.rn.f64 	%fd4, %fd2, %fd3;
	cvt.rn.f32.f64 	%f1, %fd4;
	mul.f32 	%f12, %f1, 0f3F22F983;
	cvt.rni.s32.f32 	%r95, %f12;
	cvt.rn.f32.s32 	%f13, %r95;
	fma.rn.f32 	%f14, %f13, 0fBFC90FDA, %f1;
	fma.rn.f32 	%f15, %f13, 0fB3A22168, %f14;
	fma.rn.f32 	%f60, %f13, 0fA7C234C5, %f15;
	abs.f32 	%f3, %f1;
	setp.ltu.f32 	%p2, %f3, 0f47CE4780;
	mov.u32 	%r91, %r95;
	mov.f32 	%f59, %f60;
	@%p2 bra 	$L__BB1_9;
	setp.neu.f32 	%p3, %f3, 0f7F800000;
	@%p3 bra 	$L__BB1_4;
	mov.f32 	%f18, 0f00000000;
	mul.rn.f32 	%f59, %f1, %f18;
	mov.b32 	%r91, 0;
	bra.uni 	$L__BB1_9;
$L__BB1_4:
	mov.b32 	%r6, %f1;
	shl.b32 	%r45, %r6, 8;
	or.b32  	%r7, %r45, -2147483648;
	mov.b64 	%rd41, 0;
	mov.b32 	%r88, 0;
	mov.u64 	%rd39, __cudart_i2opi_f;
	mov.u64 	%rd40, %rd1;
$L__BB1_5:
	.pragma "nounroll";
	ld.global.nc.u32 	%r46, [%rd39];
	mad.wide.u32 	%rd20, %r46, %r7, %rd41;
	shr.u64 	%rd41, %rd20, 32;
	st.local.u32 	[%rd40], %rd20;
	add.s32 	%r88, %r88, 1;
	add.s64 	%rd40, %rd40, 4;
	add.s64 	%rd39, %rd39, 4;
	setp.ne.s32 	%p4, %r88, 6;
	@%p4 bra 	$L__BB1_5;
	shr.u32 	%r47, %r6, 23;
	st.local.u32 	[%rd1+24], %rd41;
	and.b32  	%r10, %r47, 31;
	and.b32  	%r48, %r47, 224;
	add.s32 	%r49, %r48, -128;
	shr.u32 	%r50, %r49, 5;
	mul.wide.u32 	%rd21, %r50, 4;
	sub.s64 	%rd8, %rd1, %rd21;
	ld.local.u32 	%r89, [%rd8+24];
	ld.local.u32 	%r90, [%rd8+20];
	setp.eq.s32 	%p5, %r10, 0;
	@%p5 bra 	$L__BB1_8;
	shf.l.wrap.b32 	%r89, %r90, %r89, %r10;
	ld.local.u32 	%r51, [%rd8+16];
	shf.l.wrap.b32 	%r90, %r51, %r90, %r10;
$L__BB1_8:
	shr.u32 	%r52, %r89, 30;
	shf.l.wrap.b32 	%r53, %r90, %r89, 2;
	shl.b32 	%r54, %r90, 2;
	shr.u32 	%r55, %r53, 31;
	add.s32 	%r56, %r55, %r52;
	neg.s32 	%r57, %r56;
	setp.lt.s32 	%p6, %r6, 0;
	selp.b32 	%r91, %r57, %r56, %p6;
	xor.b32  	%r58, %r53, %r6;
	shr.s32 	%r59, %r53, 31;
	xor.b32  	%r60, %r59, %r53;
	xor.b32  	%r61, %r59, %r54;
	cvt.u64.u32 	%rd22, %r60;
	shl.b64 	%rd23, %rd22, 32;
	cvt.u64.u32 	%rd24, %r61;
	or.b64  	%rd25, %rd23, %rd24;
	cvt.rn.f64.s64 	%fd5, %rd25;
	mul.f64 	%fd6, %fd5, 0d3BF921FB54442D19;
	cvt.rn.f32.f64 	%f16, %fd6;
	neg.f32 	%f17, %f16;
	setp.lt.s32 	%p7, %r58, 0;
	selp.f32 	%f59, %f17, %f16, %p7;
$L__BB1_9:
	setp.ltu.f32 	%p8, %f3, 0f47CE4780;
	add.s32 	%r63, %r91, 1;
	mul.rn.f32 	%f19, %f59, %f59;
	and.b32  	%r64, %r91, 1;
	setp.eq.b32 	%p9, %r64, 1;
	selp.f32 	%f20, %f59, 0f3F800000, %p9;
	fma.rn.f32 	%f21, %f19, %f20, 0f00000000;
	fma.rn.f32 	%f22, %f19, 0f37CBAC00, 0fBAB607ED;
	selp.f32 	%f23, 0fB94D4153, %f22, %p9;
	selp.f32 	%f24, 0f3C0885E4, 0f3D2AAABB, %p9;
	fma.rn.f32 	%f25, %f23, %f19, %f24;
	selp.f32 	%f26, 0fBE2AAAA8, 0fBEFFFFFF, %p9;
	fma.rn.f32 	%f27, %f25, %f19, %f26;
	fma.rn.f32 	%f28, %f27, %f21, %f20;
	and.b32  	%r65, %r63, 2;
	setp.eq.s32 	%p10, %r65, 0;
	mov.f32 	%f29, 0f00000000;
	sub.f32 	%f30, %f29, %f28;
	selp.f32 	%f7, %f28, %f30, %p10;
	@%p8 bra 	$L__BB1_17;
	setp.neu.f32 	%p11, %f3, 0f7F800000;
	@%p11 bra 	$L__BB1_12;
	mov.f32 	%f33, 0f00000000;
	mul.rn.f32 	%f60, %f1, %f33;
	mov.b32 	%r95, 0;
	bra.uni 	$L__BB1_17;
$L__BB1_12:
	mov.b32 	%r19, %f1;
	shl.b32 	%r67, %r19, 8;
	or.b32  	%r20, %r67, -2147483648;
	mov.b64 	%rd44, 0;
	mov.b32 	%r92, 0;
	mov.u64 	%rd42, __cudart_i2opi_f;
	mov.u64 	%rd43, %rd1;
$L__BB1_13:
	.pragma "nounroll";
	ld.global.nc.u32 	%r68, [%rd42];
	mad.wide.u32 	%rd28, %r68, %r20, %rd44;
	shr.u64 	%rd44, %rd28, 32;
	st.local.u32 	[%rd43], %rd28;
	add.s32 	%r92, %r92, 1;
	add.s64 	%rd43, %rd43, 4;
	add.s64 	%rd42, %rd42, 4;
	setp.ne.s32 	%p12, %r92, 6;
	@%p12 bra 	$L__BB1_13;
	shr.u32 	%r69, %r19, 23;
	st.local.u32 	[%rd1+24], %rd44;
	and.b32  	%r23, %r69, 31;
	and.b32  	%r70, %r69, 224;
	add.s32 	%r71, %r70, -128;
	shr.u32 	%r72, %r71, 5;
	mul.wide.u32 	%rd29, %r72, 4;
	sub.s64 	%rd15, %rd1, %rd29;
	ld.local.u32 	%r93, [%rd15+24];
	ld.local.u32 	%r94, [%rd15+20];
	setp.eq.s32 	%p13, %r23, 0;
	@%p13 bra 	$L__BB1_16;
	shf.l.wrap.b32 	%r93, %r94, %r93, %r23;
	ld.local.u32 	%r73, [%rd15+16];
	shf.l.wrap.b32 	%r94, %r73, %r94, %r23;
$L__BB1_16:
	shr.u32 	%r74, %r93, 30;
	shf.l.wrap.b32 	%r75, %r94, %r93, 2;
	shl.b32 	%r76, %r94, 2;
	shr.u32 	%r77, %r75, 31;
	add.s32 	%r78, %r77, %r74;
	neg.s32 	%r79, %r78;
	setp.lt.s32 	%p14, %r19, 0;
	selp.b32 	%r95, %r79, %r78, %p14;
	xor.b32  	%r80, %r75, %r19;
	shr.s32 	%r81, %r75, 31;
	xor.b32  	%r82, %r81, %r75;
	xor.b32  	%r83, %r81, %r76;
	cvt.u64.u32 	%rd30, %r82;
	shl.b64 	%rd31, %rd30, 32;
	cvt.u64.u32 	%rd32, %r83;
	or.b64  	%rd33, %rd31, %rd32;
	cvt.rn.f64.s64 	%fd7, %rd33;
	mul.f64 	%fd8, %fd7, 0d3BF921FB54442D19;
	cvt.rn.f32.f64 	%f31, %fd8;
	neg.f32 	%f32, %f31;
	setp.lt.s32 	%p15, %r80, 0;
	selp.f32 	%f60, %f32, %f31, %p15;
$L__BB1_17:
	mul.rn.f32 	%f34, %f60, %f60;
	and.b32  	%r85, %r95, 1;
	setp.eq.b32 	%p16, %r85, 1;
	selp.f32 	%f35, 0f3F800000, %f60, %p16;
	fma.rn.f32 	%f36, %f34, %f35, 0f00000000;
	fma.rn.f32 	%f37, %f34, 0f37CBAC00, 0fBAB607ED;
	selp.f32 	%f38, %f37, 0fB94D4153, %p16;
	selp.f32 	%f39, 0f3D2AAABB, 0f3C0885E4, %p16;
	fma.rn.f32 	%f40, %f38, %f34, %f39;
	selp.f32 	%f41, 0fBEFFFFFF, 0fBE2AAAA8, %p16;
	fma.rn.f32 	%f42, %f40, %f34, %f41;
	fma.rn.f32 	%f43, %f42, %f36, %f35;
	and.b32  	%r86, %r95, 2;
	setp.eq.s32 	%p17, %r86, 0;
	mov.f32 	%f44, 0f00000000;
	sub.f32 	%f45, %f44, %f43;
	selp.f32 	%f11, %f43, %f45, %p17;
	add.s32 	%r87, %r4, %r2;
	setp.ge.s32 	%p18, %r87, %r32;
	@%p18 bra 	$L__BB1_19;
	cvta.to.global.u64 	%rd34, %rd16;
	mul.wide.s32 	%rd35, %r4, 8;
	add.s64 	%rd36, %rd34, %rd35;
	ld.global.v2.f32 	{%f46, %f47}, [%rd36];
	mul.wide.s32 	%rd37, %r2, 8;
	add.s64 	%rd38, %rd36, %rd37;
	ld.global.v2.f32 	{%f48, %f49}, [%rd38];
	mul.f32 	%f50, %f7, %f48;
	mul.f32 	%f51, %f11, %f49;
	sub.f32 	%f52, %f50, %f51;
	mul.f32 	%f53, %f7, %f49;
	fma.rn.f32 	%f54, %f11, %f48, %f53;
	add.f32 	%f55, %f46, %f52;
	add.f32 	%f56, %f47, %f54;
	st.global.v2.f32 	[%rd36], {%f55, %f56};
	sub.f32 	%f57, %f46, %f52;
	sub.f32 	%f58, %f47, %f54;
	st.global.v2.f32 	[%rd38], {%f57, %f58};
$L__BB1_19:
	ret;

}


// ===== COMPILED SASS (sm_100) =====

	.target	sm_100

	.elftype	@"ET_EXEC"


//--------------------- .note.nv.tkinfo           --------------------------
	.section	.note.nv.tkinfo,"",@"SHT_NOTE"
	.sectionflags	@"SHF_NOTE_NV_TKINFO"
	.tkinfo
        /*0018*/ 	.word	0x00000002
        /*0030*/ 	.string	""
        /*0030*/ 	.string	"ptxas"
        /*0030*/ 	.string	"Cuda compilation tools, release 13.0, V13.0.88"
        /*0030*/ 	.string	"Build cuda_13.0.r13.0/compiler.36424714_0"
        /*0030*/ 	.string	"-arch sm_100 -m 64 "



//--------------------- .note.nv.cuinfo           --------------------------
	.section	.note.nv.cuinfo,"",@"SHT_NOTE"
	.sectionflags	@"SHF_NOTE_NV_CUINFO"
        /*0018*/ 	.short	0x0002
        /*001a*/ 	.short	0x0064
        /*001c*/ 	.short	0x0082
	.zero		2


//--------------------- .nv.info                  --------------------------
	.section	.nv.info,"",@"SHT_CUDA_INFO"
	.align	4


	//----- nvinfo : EIATTR_REGCOUNT
	.align		4
        /*0000*/ 	.byte	0x04, 0x2f
        /*0002*/ 	.short	(.L_2 - .L_1)
	.align		4
.L_1:
        /*0004*/ 	.word	index@(_Z16bitReverseKernelP6float2S0_ii)
        /*0008*/ 	.word	0x0000000c


	//----- nvinfo : EIATTR_FRAME_SIZE
	.align		4
.L_2:
        /*000c*/ 	.byte	0x04, 0x11
        /*000e*/ 	.short	(.L_4 - .L_3)
	.align		4
.L_3:
        /*0010*/ 	.word	index@(_Z16bitReverseKernelP6float2S0_ii)
        /*0014*/ 	.word	0x00000000


	//----- nvinfo : EIATTR_REGCOUNT
	.align		4
.L_4:
        /*0018*/ 	.byte	0x04, 0x2f
        /*001a*/ 	.short	(.L_6 - .L_5)
	.align		4
.L_5:
        /*001c*/ 	.word	index@(_Z9fftKernelP6float2ii)
        /*0020*/ 	.word	0x0000001a


	//----- nvinfo : EIATTR_FRAME_SIZE
	.align		4
.L_6:
        /*0024*/ 	.byte	0x04, 0x11
        /*0026*/ 	.short	(.L_8 - .L_7)
	.align		4
.L_7:
        /*0028*/ 	.word	index@($__internal_0_$__cuda_sm20_div_rn_f64_full)
        /*002c*/ 	.word	0x00000020


	//----- nvinfo : EIATTR_FRAME_SIZE
	.align		4
.L_8:
        /*0030*/ 	.byte	0x04, 0x11
        /*0032*/ 	.short	(.L_10 - .L_9)
	.align		4
.L_9:
        /*0034*/ 	.word	index@(_Z9fftKernelP6float2ii)
        /*0038*/ 	.word	0x00000020


	//----- nvinfo : EIATTR_MIN_STACK_SIZE
	.align		4
.L_10:
        /*003c*/ 	.byte	0x04, 0x12
        /*003e*/ 	.short	(.L_12 - .L_11)
	.align		4
.L_11:
        /*0040*/ 	.word	index@(_Z9fftKernelP6float2ii)
        /*0044*/ 	.word	0x00000020


	//----- nvinfo : EIATTR_MIN_STACK_SIZE
	.align		4
.L_12:
        /*0048*/ 	.byte	0x04, 0x12
        /*004a*/ 	.short	(.L_14 - .L_13)
	.align		4
.L_13:
        /*004c*/ 	.word	index@(_Z16bitReverseKernelP6float2S0_ii)
        /*0050*/ 	.word	0x00000000
.L_14:


//--------------------- .nv.compat                --------------------------
	.section	.nv.compat,"",@"SHT_CUDA_COMPAT_INFO"
	.align	4
        /*0000*/ 	.byte	0x02, 0x09, 0x00, 0x00, 0x02, 0x02, 0x01, 0x00, 0x02, 0x05, 0x05, 0x00, 0x03, 0x07, 0x01, 0x01
        /*0010*/ 	.byte	0x02, 0x03, 0x00, 0x00, 0x02, 0x06, 0x01, 0x00, 0x04, 0x0b, 0x08, 0x00, 0x01, 0x00, 0x00, 0x00
        /*0020*/ 	.byte	0x00, 0x00, 0x00, 0x00


//--------------------- .nv.info._Z9fftKernelP6float2ii --------------------------
	.section	.nv.info._Z9fftKernelP6float2ii,"",@"SHT_CUDA_INFO"
	.sectionflags	@""
	.align	4


	//----- nvinfo : EIATTR_CUDA_API_VERSION
	.align		4
        /*0000*/ 	.byte	0x04, 0x37
        /*0002*/ 	.short	(.L_16 - .L_15)
.L_15:
        /*0004*/ 	.word	0x00000082


	//----- nvinfo : EIATTR_KPARAM_INFO
	.align		4
.L_16:
        /*0008*/ 	.byte	0x04, 0x17
        /*000a*/ 	.short	(.L_18 - .L_17)
.L_17:
        /*000c*/ 	.word	0x00000000
        /*0010*/ 	.short	0x0002
        /*0012*/ 	.short	0x000c
        /*0014*/ 	.byte	0x00, 0xf0, 0x11, 0x00


	//----- nvinfo : EIATTR_KPARAM_INFO
	.align		4
.L_18:
        /*0018*/ 	.byte	0x04, 0x17
        /*001a*/ 	.short	(.L_20 - .L_19)
.L_19:
        /*001c*/ 	.word	0x00000000
        /*0020*/ 	.short	0x0001
        /*0022*/ 	.short	0x0008
        /*0024*/ 	.byte	0x00, 0xf0, 0x11, 0x00


	//----- nvinfo : EIATTR_KPARAM_INFO
	.align		4
.L_20:
        /*0028*/ 	.byte	0x04, 0x17
        /*002a*/ 	.short	(.L_22 - .L_21)
.L_21:
        /*002c*/ 	.word	0x00000000
        /*0030*/ 	.short	0x0000
        /*0032*/ 	.short	0x0000
        /*0034*/ 	.byte	0x00, 0xf5, 0x21, 0x00


	//----- nvinfo : EIATTR_SPARSE_MMA_MASK
	.align		4
.L_22:
        /*0038*/ 	.byte	0x03, 0x50
        /*003a*/ 	.short	0x0000


	//----- nvinfo : EIATTR_MAXREG_COUNT
	.align		4
        /*003c*/ 	.byte	0x03, 0x1b
        /*003e*/ 	.short	0x00ff


	//----- nvinfo : EIATTR_MERCURY_ISA_VERSION
	.align		4
        /*0040*/ 	.byte	0x03, 0x5f
        /*0042*/ 	.short	0x0101


	//----- nvinfo : EIATTR_VRC_CTA_INIT_COUNT
	.align		4
        /*0044*/ 	.byte	0x02, 0x4a
	.zero		1
	.zero		1


	//----- nvinfo : EIATTR_EXIT_INSTR_OFFSETS
	.align		4
        /*0048*/ 	.byte	0x04, 0x1c
        /*004a*/ 	.short	(.L_24 - .L_23)


	//   ....[0]....
.L_23:
        /*004c*/ 	.word	0x000002a0


	//   ....[1]....
        /*0050*/ 	.word	0x00000d90


	//   ....[2]....
        /*0054*/ 	.word	0x00000f90


	//----- nvinfo : EIATTR_CRS_STACK_SIZE
	.align		4
.L_24:
        /*0058*/ 	.byte	0x04, 0x1e
        /*005a*/ 	.short	(.L_26 - .L_25)
.L_25:
        /*005c*/ 	.word	0x00000000


	//----- nvinfo : EIATTR_CBANK_PARAM_SIZE
	.align		4
.L_26:
        /*0060*/ 	.byte	0x03, 0x19
        /*0062*/ 	.short	0x0010


	//----- nvinfo : EIATTR_PARAM_CBANK
	.align		4
        /*0064*/ 	.byte	0x04, 0x0a
        /*0066*/ 	.short	(.L_28 - .L_27)
	.align		4
.L_27:
        /*0068*/ 	.word	index@(.nv.constant0._Z9fftKernelP6float2ii)
        /*006c*/ 	.short	0x0380
        /*006e*/ 	.short	0x0010


	//----- nvinfo : EIATTR_SW_WAR
	.align		4
.L_28:
        /*0070*/ 	.byte	0x04, 0x36
        /*0072*/ 	.short	(.L_30 - .L_29)
.L_29:
        /*0074*/ 	.word	0x00000008
.L_30:


//--------------------- .nv.info._Z16bitReverseKernelP6float2S0_ii --------------------------
	.section	.nv.info._Z16bitReverseKernelP6float2S0_ii,"",@"SHT_CUDA_INFO"
	.sectionflags	@""
	.align	4


	//----- nvinfo : EIATTR_CUDA_API_VERSION
	.align		4
        /*0000*/ 	.byte	0x04, 0x37
        /*0002*/ 	.short	(.L_32 - .L_31)
.L_31:
        /*0004*/ 	.word	0x00000082


	//----- nvinfo : EIATTR_KPARAM_INFO
	.align		4
.L_32:
        /*0008*/ 	.byte	0x04, 0x17
        /*000a*/ 	.short	(.L_34 - .L_33)
.L_33:
        /*000c*/ 	.word	0x00000000
        /*0010*/ 	.short	0x0003
        /*0012*/ 	.short	0x0014
        /*0014*/ 	.byte	0x00, 0xf0, 0x11, 0x00


	//----- nvinfo : EIATTR_KPARAM_INFO
	.align		4
.L_34:
        /*0018*/ 	.byte	0x04, 0x17
        /*001a*/ 	.short	(.L_36 - .L_35)
.L_35:
        /*001c*/ 	.word	0x00000000
        /*0020*/ 	.short	0x0002
        /*0022*/ 	.short	0x0010
        /*0024*/ 	.byte	0x00, 0xf0, 0x11, 0x00


	//----- nvinfo : EIATTR_KPARAM_INFO
	.align		4
.L_36:
        /*0028*/ 	.byte	0x04, 0x17
        /*002a*/ 	.short	(.L_38 - .L_37)
.L_37:
        /*002c*/ 	.word	0x00000000
        /*0030*/ 	.short	0x0001
        /*0032*/ 	.short	0x0008
        /*0034*/ 	.byte	0x00, 0xf5, 0x21, 0x00


	//----- nvinfo : EIATTR_KPARAM_INFO
	.align		4
.L_38:
        /*0038*/ 	.byte	0x04, 0x17
        /*003a*/ 	.short	(.L_40 - .L_39)
.L_39:
        /*003c*/ 	.word	0x00000000
        /*0040*/ 	.short	0x0000
        /*0042*/ 	.short	0x0000
        /*0044*/ 	.byte	0x00, 0xf5, 0x21, 0x00


	//----- nvinfo : EIATTR_SPARSE_MMA_MASK
	.align		4
.L_40:
        /*0048*/ 	.byte	0x03, 0x50
        /*004a*/ 	.short	0x0000


	//----- nvinfo : EIATTR_MAXREG_COUNT
	.align		4
        /*004c*/ 	.byte	0x03, 0x1b
        /*004e*/ 	.short	0x00ff


	//----- nvinfo : EIATTR_MERCURY_ISA_VERSION
	.align		4
        /*0050*/ 	.byte	0x03, 0x5f
        /*0052*/ 	.short	0x0101


	//----- nvinfo : EIATTR_VRC_CTA_INIT_COUNT
	.align		4
        /*0054*/ 	.byte	0x02, 0x4a
	.zero		1
	.zero		1


	//----- nvinfo : EIATTR_EXIT_INSTR_OFFSETS
	.align		4
        /*0058*/ 	.byte	0x04, 0x1c
        /*005a*/ 	.short	(.L_42 - .L_41)


	//   ....[0]....
.L_41:
        /*005c*/ 	.word	0x00000070


	//   ....[1]....
        /*0060*/ 	.word	0x00000890


	//----- nvinfo : EIATTR_CBANK_PARAM_SIZE
	.align		4
.L_42:
        /*0064*/ 	.byte	0x03, 0x19
        /*0066*/ 	.short	0x0018


	//----- nvinfo : EIATTR_PARAM_CBANK
	.align		4
        /*0068*/ 	.byte	0x04, 0x0a
        /*006a*/ 	.short	(.L_44 - .L_43)
	.align		4
.L_43:
        /*006c*/ 	.word	index@(.nv.constant0._Z16bitReverseKernelP6float2S0_ii)
        /*0070*/ 	.short	0x0380
        /*0072*/ 	.short	0x0018


	//----- nvinfo : EIATTR_SW_WAR
	.align		4
.L_44:
        /*0074*/ 	.byte	0x04, 0x36
        /*0076*/ 	.short	(.L_46 - .L_45)
.L_45:
        /*0078*/ 	.word	0x00000008
.L_46:


//--------------------- .nv.callgraph             --------------------------
	.section	.nv.callgraph,"",@"SHT_CUDA_CALLGRAPH"
	.align	4
	.sectionentsize	8
	.align		4
        /*0000*/ 	.word	0x00000000
	.align		4
        /*0004*/ 	.word	0xffffffff
	.align		4
        /*0008*/ 	.word	0x00000000
	.align		4
        /*000c*/ 	.word	0xfffffffe
	.align		4
        /*0010*/ 	.word	0x00000000
	.align		4
        /*0014*/ 	.word	0xfffffffd
	.align		4
        /*0018*/ 	.word	0x00000000
	.align		4
        /*001c*/ 	.word	0xfffffffc


//--------------------- .nv.constant4             --------------------------
	.section	.nv.constant4,"a",@progbits
	.align	8
	.align		8
.nv.constant4:
        /*0000*/ 	.dword	__cudart_i2opi_f


//--------------------- .text._Z9fftKernelP6float2ii --------------------------
	.section	.text._Z9fftKernelP6float2ii,"ax",@progbits
	.align	128
        .global         _Z9fftKernelP6float2ii
        .type           _Z9fftKernelP6float2ii,@function
        .size           _Z9fftKernelP6float2ii,(.L_x_23 - _Z9fftKernelP6float2ii)
        .other          _Z9fftKernelP6float2ii,@"STO_CUDA_ENTRY STV_DEFAULT"
_Z9fftKernelP6float2ii:
.text._Z9fftKernelP6float2ii:
[----:B------:R-:W0:Y:S01]  /*0000*/  LDC R1, c[0x0][0x37c] ;  /* 0x0000df00ff017b82 */ /* 0x000e220000000800 */
[----:B------:R-:W1:Y:S01]  /*0010*/  LDCU UR5, c[0x0][0x388] ;  /* 0x00007100ff0577ac */ /* 0x000e620008000800 */
[----:B------:R-:W-:Y:S01]  /*0020*/  IMAD.MOV.U32 R6, RZ, RZ, 0x1 ;  /* 0x00000001ff067424 */ /* 0x000fe200078e00ff */
[----:B------:R-:W2:Y:S05]  /*0030*/  S2R R4, SR_TID.X ;  /* 0x0000000000047919 */ /* 0x000eaa0000002100 */
[----:B------:R-:W2:Y:S01]  /*0040*/  S2UR UR4, SR_CTAID.X ;  /* 0x00000000000479c3 */ /* 0x000ea20000002500 */
[----:B0-----:R-:W-:-:S07]  /*0050*/  VIADD R1, R1, 0xffffffe0 ;  /* 0xffffffe001017836 */ /* 0x001fce0000000000 */
[----:B------:R-:W2:Y:S01]  /*0060*/  LDC R5, c[0x0][0x360] ;  /* 0x0000d800ff057b82 */ /* 0x000ea20000000800 */
[----:B-1----:R-:W-:-:S04]  /*0070*/  SHF.L.U32 R6, R6, UR5, RZ ;  /* 0x0000000506067c19 */ /* 0x002fc800080006ff */
[----:B------:R-:W-:-:S04]  /*0080*/  LEA.HI R10, R6, R6, RZ, 0x1 ;  /* 0x00000006060a7211 */ /* 0x000fc800078f08ff */
[----:B------:R-:W-:-:S04]  /*0090*/  SHF.R.S32.HI R10, RZ, 0x1, R10 ;  /* 0x00000001ff0a7819 */ /* 0x000fc8000001140a */
[----:B------:R-:W-:-:S04]  /*00a0*/  IABS R7, R10 ;  /* 0x0000000a00077213 */ /* 0x000fc80000000000 */
[----:B------:R-:W0:Y:S01]  /*00b0*/  I2F.RP R0, R7 ;  /* 0x0000000700007306 */ /* 0x000e220000209400 */
[----:B--2---:R-:W-:Y:S01]  /*00c0*/  IMAD R5, R5, UR4, R4 ;  /* 0x0000000405057c24 */ /* 0x004fe2000f8e0204 */
[----:B------:R-:W1:Y:S06]  /*00d0*/  LDCU UR4, c[0x0][0x38c] ;  /* 0x00007180ff0477ac */ /* 0x000e6c0008000800 */
[----:B0-----:R-:W0:Y:S02]  /*00e0*/  MUFU.RCP R0, R0 ;  /* 0x0000000000007308 */ /* 0x001e240000001000 */
[----:B0-----:R-:W-:Y:S01]  /*00f0*/  VIADD R2, R0, 0xffffffe ;  /* 0x0ffffffe00027836 */ /* 0x001fe20000000000 */
[----:B------:R-:W-:-:S05]  /*0100*/  IABS R0, R5 ;  /* 0x0000000500007213 */ /* 0x000fca0000000000 */
[----:B------:R0:W2:Y:S02]  /*0110*/  F2I.FTZ.U32.TRUNC.NTZ R3, R2 ;  /* 0x0000000200037305 */ /* 0x0000a4000021f000 */
[----:B0-----:R-:W-:Y:S02]  /*0120*/  IMAD.MOV.U32 R2, RZ, RZ, RZ ;  /* 0x000000ffff027224 */ /* 0x001fe400078e00ff */
[----:B--2---:R-:W-:-:S04]  /*0130*/  IMAD.MOV R8, RZ, RZ, -R3 ;  /* 0x000000ffff087224 */ /* 0x004fc800078e0a03 */
[----:B------:R-:W-:-:S04]  /*0140*/  IMAD.MOV.U32 R4, RZ, RZ, R8 ;  /* 0x000000ffff047224 */ /* 0x000fc800078e0008 */
[----:B------:R-:W-:Y:S01]  /*0150*/  IMAD R9, R4, R7, RZ ;  /* 0x0000000704097224 */ /* 0x000fe200078e02ff */
[----:B------:R-:W-:-:S03]  /*0160*/  IABS R4, R10 ;  /* 0x0000000a00047213 */ /* 0x000fc60000000000 */
[----:B------:R-:W-:-:S04]  /*0170*/  IMAD.HI.U32 R3, R3, R9, R2 ;  /* 0x0000000903037227 */ /* 0x000fc800078e0002 */
[----:B------:R-:W-:Y:S02]  /*0180*/  IMAD.MOV R2, RZ, RZ, -R4 ;  /* 0x000000ffff027224 */ /* 0x000fe400078e0a04 */
[----:B------:R-:W-:-:S04]  /*0190*/  IMAD.HI.U32 R3, R3, R0, RZ ;  /* 0x0000000003037227 */ /* 0x000fc800078e00ff */
[----:B------:R-:W-:-:S05]  /*01a0*/  IMAD R0, R3, R2, R0 ;  /* 0x0000000203007224 */ /* 0x000fca00078e0200 */
[----:B------:R-:W-:-:S13]  /*01b0*/  ISETP.GT.U32.AND P1, PT, R7, R0, PT ;  /* 0x000000000700720c */ /* 0x000fda0003f24070 */
[----:B------:R-:W-:Y:S02]  /*01c0*/  @!P1 IMAD.IADD R0, R0, 0x1, -R7 ;  /* 0x0000000100009824 */ /* 0x000fe400078e0a07 */
[----:B------:R-:W-:Y:S01]  /*01d0*/  @!P1 VIADD R3, R3, 0x1 ;  /* 0x0000000103039836 */ /* 0x000fe20000000000 */
[----:B------:R-:W-:Y:S02]  /*01e0*/  ISETP.NE.AND P1, PT, R10, RZ, PT ;  /* 0x000000ff0a00720c */ /* 0x000fe40003f25270 */
[----:B------:R-:W-:Y:S02]  /*01f0*/  ISETP.GE.U32.AND P0, PT, R0, R7, PT ;  /* 0x000000070000720c */ /* 0x000fe40003f06070 */
[----:B------:R-:W-:-:S04]  /*0200*/  LOP3.LUT R0, R5, R10, RZ, 0x3c, !PT ;  /* 0x0000000a05007212 */ /* 0x000fc800078e3cff */
[----:B------:R-:W-:-:S07]  /*0210*/  ISETP.GE.AND P2, PT, R0, RZ, PT ;  /* 0x000000ff0000720c */ /* 0x000fce0003f46270 */
[----:B------:R-:W-:-:S06]  /*0220*/  @P0 VIADD R3, R3, 0x1 ;  /* 0x0000000103030836 */ /* 0x000fcc0000000000 */
[----:B------:R-:W-:Y:S01]  /*0230*/  @!P2 IMAD.MOV R3, RZ, RZ, -R3 ;  /* 0x000000ffff03a224 */ /* 0x000fe200078e0a03 */
[----:B------:R-:W-:-:S05]  /*0240*/  @!P1 LOP3.LUT R3, RZ, R10, RZ, 0x33, !PT ;  /* 0x0000000aff039212 */ /* 0x000fca00078e33ff */
[----:B------:R-:W-:-:S04]  /*0250*/  IMAD.MOV R0, RZ, RZ, -R3 ;  /* 0x000000ffff007224 */ /* 0x000fc800078e0a03 */
[----:B------:R-:W-:Y:S01]  /*0260*/  IMAD R4, R10, R0, R5 ;  /* 0x000000000a047224 */ /* 0x000fe200078e0205 */
[----:B------:R-:W-:-:S05]  /*0270*/  SHF.L.U32 R5, R3, UR5, RZ ;  /* 0x0000000503057c19 */ /* 0x000fca00080006ff */
[----:B------:R-:W-:-:S05]  /*0280*/  IMAD.IADD R5, R4, 0x1, R5 ;  /* 0x0000000104057824 */ /* 0x000fca00078e0205 */
[----:B-1----:R-:W-:-:S13]  /*0290*/  ISETP.GE.AND P0, PT, R5, UR4, PT ;  /* 0x0000000405007c0c */ /* 0x002fda000bf06270 */
[----:B------:R-:W-:Y:S05]  /*02a0*/  @P0 EXIT ;  /* 0x000000000000094d */ /* 0x000fea0003800000 */
[----:B------:R-:W0:Y:S01]  /*02b0*/  I2F.F64 R6, R6 ;  /* 0x0000000600067312 */ /* 0x000e220000201c00 */
[----:B------:R-:W-:Y:S01]  /*02c0*/  IMAD.MOV.U32 R2, RZ, RZ, 0x1 ;  /* 0x00000001ff027424 */ /* 0x000fe200078e00ff */
[----:B------:R-:W-:Y:S01]  /*02d0*/  UMOV UR4, 0x54442d18 ;  /* 0x54442d1800047882 */ /* 0x000fe20000000000 */
[----:B------:R-:W-:Y:S01]  /*02e0*/  UMOV UR5, 0x401921fb ;  /* 0x401921fb00057882 */ /* 0x000fe20000000000 */
[----:B------:R-:W-:Y:S04]  /*02f0*/  BSSY.RECONVERGENT B0, `(.L_x_0) ;  /* 0x0000014000007945 */ /* 0x000fe80003800200 */
[----:B0-----:R-:W0:Y:S02]  /*0300*/  MUFU.RCP64H R3, R7 ;  /* 0x0000000700037308 */ /* 0x001e240000001800 */
[----:B0-----:R-:W-:-:S08]  /*0310*/  DFMA R8, -R6, R2, 1 ;  /* 0x3ff000000608742b */ /* 0x001fd00000000102 */
[----:B------:R-:W-:Y:S02]  /*0320*/  DFMA R12, R8, R8, R8 ;  /* 0x00000008080c722b */ /* 0x000fe40000000008 */
[----:B------:R-:W0:Y:S06]  /*0330*/  I2F.F64 R8, R4 ;  /* 0x0000000400087312 */ /* 0x000e2c0000201c00 */
[----:B------:R-:W-:-:S08]  /*0340*/  DFMA R12, R2, R12, R2 ;  /* 0x0000000c020c722b */ /* 0x000fd00000000002 */
[----:B------:R-:W-:Y:S02]  /*0350*/  DFMA R2, -R6, R12, 1 ;  /* 0x3ff000000602742b */ /* 0x000fe4000000010c */
[----:B0-----:R-:W-:-:S06]  /*0360*/  DMUL R8, R8, -UR4 ;  /* 0x8000000408087c28 */ /* 0x001fcc0008000000 */
[----:B------:R-:W-:-:S04]  /*0370*/  DFMA R2, R12, R2, R12 ;  /* 0x000000020c02722b */ /* 0x000fc8000000000c */
[----:B------:R-:W-:-:S04]  /*0380*/  FSETP.GEU.AND P1, PT, |R9|, 6.5827683646048100446e-37, PT ;  /* 0x036000000900780b */ /* 0x000fc80003f2e200 */
[----:B------:R-:W-:-:S08]  /*0390*/  DMUL R12, R8, R2 ;  /* 0x00000002080c7228 */ /* 0x000fd00000000000 */
[----:B------:R-:W-:-:S08]  /*03a0*/  DFMA R14, -R6, R12, R8 ;  /* 0x0000000c060e722b */ /* 0x000fd00000000108 */
[----:B------:R-:W-:-:S10]  /*03b0*/  DFMA R2, R2, R14, R12 ;  /* 0x0000000e0202722b */ /* 0x000fd4000000000c */
[----:B------:R-:W-:-:S05]  /*03c0*/  FFMA R0, RZ, R7, R3 ;  /* 0x00000007ff007223 */ /* 0x000fca0000000003 */
[----:B------:R-:W-:-:S13]  /*03d0*/  FSETP.GT.AND P0, PT, |R0|, 1.469367938527859385e-39, PT ;  /* 0x001000000000780b */ /* 0x000fda0003f04200 */
[----:B------:R-:W-:Y:S05]  /*03e0*/  @P0 BRA P1, `(.L_x_1) ;  /* 0x0000000000100947 */ /* 0x000fea0000800000 */
[----:B------:R-:W-:-:S07]  /*03f0*/  MOV R0, 0x410 ;  /* 0x0000041000007802 */ /* 0x000fce0000000f00 */
[----:B------:R-:W-:Y:S05]  /*0400*/  CALL.REL.NOINC `($__internal_0_$__cuda_sm20_div_rn_f64_full) ;  /* 0x0000000800e47944 */ /* 0x000fea0003c00000 */
[----:B------:R-:W-:Y:S02]  /*0410*/  IMAD.MOV.U32 R2, RZ, RZ, R16 ;  /* 0x000000ffff027224 */ /* 0x000fe400078e0010 */
[----:B------:R-:W-:-:S07]  /*0420*/  IMAD.MOV.U32 R3, RZ, RZ, R17 ;  /* 0x000000ffff037224 */ /* 0x000fce00078e0011 */
.L_x_1:
[----:B------:R-:W-:Y:S05]  /*0430*/  BSYNC.RECONVERGENT B0 ;  /* 0x0000000000007941 */ /* 0x000fea0003800200 */
.L_x_0:
[----:B------:R-:W0:Y:S01]  /*0440*/  F2F.F32.F64 R7, R2 ;  /* 0x0000000200077310 */ /* 0x000e220000301000 */
[----:B------:R-:W1:Y:S01]  /*0450*/  LDCU.64 UR6, c[0x0][0x358] ;  /* 0x00006b00ff0677ac */ /* 0x000e620008000a00 */
[----:B------:R-:W-:Y:S01]  /*0460*/  BSSY.RECONVERGENT B0, `(.L_x_2) ;  /* 0x0000042000007945 */ /* 0x000fe20003800200 */
[C---:B0-----:R-:W-:Y:S01]  /*0470*/  FMUL R0, R7.reuse, 0.63661974668502807617 ;  /* 0x3f22f98307007820 */ /* 0x041fe20000400000 */
[----:B------:R-:W-:-:S05]  /*0480*/  FSETP.GE.AND P0, PT, |R7|, 105615, PT ;  /* 0x47ce47800700780b */ /* 0x000fca0003f06200 */
[----:B------:R-:W0:Y:S02]  /*0490*/  F2I.NTZ R0, R0 ;  /* 0x0000000000007305 */ /* 0x000e240000203100 */
[----:B0-----:R-:W-:Y:S01]  /*04a0*/  I2FP.F32.S32 R4, R0 ;  /* 0x0000000000047245 */ /* 0x001fe20000201400 */
[----:B------:R-:W-:-:S04]  /*04b0*/  IMAD.MOV.U32 R12, RZ, RZ, R0 ;  /* 0x000000ffff0c7224 */ /* 0x000fc800078e0000 */
[----:B------:R-:W-:-:S04]  /*04c0*/  FFMA R9, R4, -1.5707962512969970703, R7 ;  /* 0xbfc90fda04097823 */ /* 0x000fc80000000007 */
[----:B------:R-:W-:-:S04]  /*04d0*/  FFMA R9, R4, -7.5497894158615963534e-08, R9 ;  /* 0xb3a2216804097823 */ /* 0x000fc80000000009 */
[----:B------:R-:W-:-:S04]  /*04e0*/  FFMA R11, R4, -5.3903029534742383927e-15, R9 ;  /* 0xa7c234c5040b7823 */ /* 0x000fc80000000009 */
[----:B------:R-:W-:Y:S01]  /*04f0*/  IMAD.MOV.U32 R4, RZ, RZ, R11 ;  /* 0x000000ffff047224 */ /* 0x000fe200078e000b */
[----:B-1----:R-:W-:Y:S06]  /*0500*/  @!P0 BRA `(.L_x_3) ;  /* 0x0000000000dc8947 */ /* 0x002fec0003800000 */
[----:B------:R-:W-:-:S13]  /*0510*/  FSETP.NEU.AND P0, PT, |R7|, +INF , PT ;  /* 0x7f8000000700780b */ /* 0x000fda0003f0d200 */
[----:B------:R-:W-:Y:S01]  /*0520*/  @!P0 FMUL R4, RZ, R7 ;  /* 0x00000007ff048220 */ /* 0x000fe20000400000 */
[----:B------:R-:W-:Y:S01]  /*0530*/  @!P0 IMAD.MOV.U32 R0, RZ, RZ, RZ ;  /* 0x000000ffff008224 */ /* 0x000fe200078e00ff */
[----:B------:R-:W-:Y:S06]  /*0540*/  @!P0 BRA `(.L_x_3) ;  /* 0x0000000000cc8947 */ /* 0x000fec0003800000 */
[----:B------:R-:W-:Y:S01]  /*0550*/  IMAD.SHL.U32 R2, R7, 0x100, RZ ;  /* 0x0000010007027824 */ /* 0x000fe200078e00ff */
[----:B------:R-:W0:Y:S01]  /*0560*/  LDCU.64 UR8, c[0x4][URZ] ;  /* 0x01000000ff0877ac */ /* 0x000e220008000a00 */
[----:B------:R-:W-:Y:S02]  /*0570*/  IMAD.MOV.U32 R6, RZ, RZ, RZ ;  /* 0x000000ffff067224 */ /* 0x000fe400078e00ff */
[----:B------:R-:W-:Y:S01]  /*0580*/  IMAD.MOV.U32 R0, RZ, RZ, R1 ;  /* 0x000000ffff007224 */ /* 0x000fe200078e0001 */
[----:B------:R-:W-:Y:S01]  /*0590*/  LOP3.LUT R15, R2, 0x80000000, RZ, 0xfc, !PT ;  /* 0x80000000020f7812 */ /* 0x000fe200078efcff */
[----:B------:R-:W-:Y:S01]  /*05a0*/  UMOV UR5, URZ ;  /* 0x000000ff00057c82 */ /* 0x000fe20008000000 */
[----:B------:R-:W-:-:S05]  /*05b0*/  UMOV UR4, URZ ;  /* 0x000000ff00047c82 */ /* 0x000fca0008000000 */
.L_x_4:
[----:B0-----:R-:W-:Y:S02]  /*05c0*/  IMAD.U32 R8, RZ, RZ, UR8 ;  /* 0x00000008ff087e24 */ /* 0x001fe4000f8e00ff */
[----:B------:R-:W-:-:S05]  /*05d0*/  IMAD.U32 R9, RZ, RZ, UR9 ;  /* 0x00000009ff097e24 */ /* 0x000fca000f8e00ff */
[----:B------:R-:W2:Y:S01]  /*05e0*/  LDG.E.CONSTANT R2, desc[UR6][R8.64] ;  /* 0x0000000608027981 */ /* 0x000ea2000c1e9900 */
[----:B------:R-:W-:Y:S02]  /*05f0*/  UIADD3 UR8, UP0, UPT, UR8, 0x4, URZ ;  /* 0x0000000408087890 */ /* 0x000fe4000ff1e0ff */
[----:B------:R-:W-:Y:S02]  /*0600*/  UIADD3 UR4, UPT, UPT, UR4, 0x1, URZ ;  /* 0x0000000104047890 */ /* 0x000fe4000fffe0ff */
[----:B------:R-:W-:Y:S02]  /*0610*/  UIADD3.X UR9, UPT, UPT, URZ, UR9, URZ, UP0, !UPT ;  /* 0x00000009ff097290 */ /* 0x000fe400087fe4ff */
[----:B------:R-:W-:Y:S01]  /*0620*/  UISETP.NE.AND UP0, UPT, UR4, 0x6, UPT ;  /* 0x000000060400788c */ /* 0x000fe2000bf05270 */
[----:B--2---:R-:W-:-:S03]  /*0630*/  IMAD.WIDE.U32 R2, R2, R15, RZ ;  /* 0x0000000f02027225 */ /* 0x004fc600078e00ff */
[----:B------:R-:W-:-:S04]  /*0640*/  IADD3 R13, P0, PT, R2, R6, RZ ;  /* 0x00000006020d7210 */ /* 0x000fc80007f1e0ff */
[----:B------:R-:W-:Y:S01]  /*0650*/  IADD3.X R6, PT, PT, R3, UR5, RZ, P0, !PT ;  /* 0x0000000503067c10 */ /* 0x000fe200087fe4ff */
[----:B------:R0:W-:Y:S02]  /*0660*/  STL [R0], R13 ;  /* 0x0000000d00007387 */ /* 0x0001e40000100800 */
[----:B0-----:R-:W-:Y:S01]  /*0670*/  VIADD R0, R0, 0x4 ;  /* 0x0000000400007836 */ /* 0x001fe20000000000 */
[----:B------:R-:W-:Y:S06]  /*0680*/  BRA.U UP0, `(.L_x_4) ;  /* 0xfffffffd00cc7547 */ /* 0x000fec000b83ffff */
[----:B------:R-:W-:Y:S01]  /*0690*/  SHF.R.U32.HI R4, RZ, 0x17, R7 ;  /* 0x00000017ff047819 */ /* 0x000fe20000011607 */
[----:B------:R0:W-:Y:S03]  /*06a0*/  STL [R1+0x18], R6 ;  /* 0x0000180601007387 */ /* 0x0001e60000100800 */
[C---:B------:R-:W-:Y:S02]  /*06b0*/  LOP3.LUT R0, R4.reuse, 0xe0, RZ, 0xc0, !PT ;  /* 0x000000e004007812 */ /* 0x040fe400078ec0ff */
[----:B------:R-:W-:-:S03]  /*06c0*/  LOP3.LUT P0, RZ, R4, 0x1f, RZ, 0xc0, !PT ;  /* 0x0000001f04ff7812 */ /* 0x000fc6000780c0ff */
[----:B------:R-:W-:-:S05]  /*06d0*/  VIADD R0, R0, 0xffffff80 ;  /* 0xffffff8000007836 */ /* 0x000fca0000000000 */
[----:B------:R-:W-:-:S05]  /*06e0*/  SHF.R.U32.HI R0, RZ, 0x5, R0 ;  /* 0x00000005ff007819 */ /* 0x000fca0000011600 */
[----:B------:R-:W-:-:S05]  /*06f0*/  IMAD R13, R0, -0x4, R1 ;  /* 0xfffffffc000d7824 */ /* 0x000fca00078e0201 */
[----:B------:R-:W2:Y:S04]  /*0700*/  LDL R0, [R13+0x18] ;  /* 0x000018000d007983 */ /* 0x000ea80000100800 */
[----:B------:R-:W2:Y:S04]  /*0710*/  LDL R3, [R13+0x14] ;  /* 0x000014000d037983 */ /* 0x000ea80000100800 */
[----:B------:R-:W3:Y:S01]  /*0720*/  @P0 LDL R2, [R13+0x10] ;  /* 0x000010000d020983 */ /* 0x000ee20000100800 */
[----:B------:R-:W-:Y:S01]  /*0730*/  LOP3.LUT R4, R4, 0x1f, RZ, 0xc0, !PT ;  /* 0x0000001f04047812 */ /* 0x000fe200078ec0ff */
[----:B------:R-:W-:Y:S01]  /*0740*/  UMOV UR4, 0x54442d19 ;  /* 0x54442d1900047882 */ /* 0x000fe20000000000 */
[----:B------:R-:W-:-:S02]  /*0750*/  UMOV UR5, 0x3bf921fb ;  /* 0x3bf921fb00057882 */ /* 0x000fc40000000000 */
[-C--:B--2---:R-:W-:Y:S02]  /*0760*/  @P0 SHF.L.W.U32.HI R0, R3, R4.reuse, R0 ;  /* 0x0000000403000219 */ /* 0x084fe40000010e00 */
[----:B---3--:R-:W-:Y:S02]  /*0770*/  @P0 SHF.L.W.U32.HI R3, R2, R4, R3 ;  /* 0x0000000402030219 */ /* 0x008fe40000010e03 */
[----:B------:R-:W-:Y:S02]  /*0780*/  ISETP.GE.AND P0, PT, R7, RZ, PT ;  /* 0x000000ff0700720c */ /* 0x000fe40003f06270 */
[C---:B------:R-:W-:Y:S01]  /*0790*/  SHF.L.W.U32.HI R2, R3.reuse, 0x2, R0 ;  /* 0x0000000203027819 */ /* 0x040fe20000010e00 */
[----:B------:R-:W-:-:S03]  /*07a0*/  IMAD.SHL.U32 R3, R3, 0x4, RZ ;  /* 0x0000000403037824 */ /* 0x000fc600078e00ff */
[----:B------:R-:W-:-:S04]  /*07b0*/  SHF.R.S32.HI R4, RZ, 0x1f, R2 ;  /* 0x0000001fff047819 */ /* 0x000fc80000011402 */
[C---:B------:R-:W-:Y:S02]  /*07c0*/  LOP3.LUT R8, R4.reuse, R3, RZ, 0x3c, !PT ;  /* 0x0000000304087212 */ /* 0x040fe400078e3cff */
[----:B------:R-:W-:Y:S02]  /*07d0*/  LOP3.LUT R9, R4, R2, RZ, 0x3c, !PT ;  /* 0x0000000204097212 */ /* 0x000fe400078e3cff */
[----:B------:R-:W-:Y:S02]  /*07e0*/  SHF.R.U32.HI R3, RZ, 0x1e, R0 ;  /* 0x0000001eff037819 */ /* 0x000fe40000011600 */
[C---:B------:R-:W-:Y:S02]  /*07f0*/  LOP3.LUT R4, R2.reuse, R7, RZ, 0x3c, !PT ;  /* 0x0000000702047212 */ /* 0x040fe400078e3cff */
[----:B------:R-:W1:Y:S01]  /*0800*/  I2F.F64.S64 R8, R8 ;  /* 0x0000000800087312 */ /* 0x000e620000301c00 */
[----:B------:R-:W-:Y:S02]  /*0810*/  LEA.HI R0, R2, R3, RZ, 0x1 ;  /* 0x0000000302007211 */ /* 0x000fe400078f08ff */
[----:B------:R-:W-:-:S03]  /*0820*/  ISETP.GE.AND P1, PT, R4, RZ, PT ;  /* 0x000000ff0400720c */ /* 0x000fc60003f26270 */
[----:B------:R-:W-:-:S04]  /*0830*/  IMAD.MOV R2, RZ, RZ, -R0 ;  /* 0x000000ffff027224 */ /* 0x000fc800078e0a00 */
[----:B------:R-:W-:Y:S01]  /*0840*/  @!P0 IMAD.MOV.U32 R0, RZ, RZ, R2 ;  /* 0x000000ffff008224 */ /* 0x000fe200078e0002 */
[----:B-1----:R-:W-:-:S10]  /*0850*/  DMUL R14, R8, UR4 ;  /* 0x00000004080e7c28 */ /* 0x002fd40008000000 */
[----:B------:R-:W1:Y:S02]  /*0860*/  F2F.F32.F64 R14, R14 ;  /* 0x0000000e000e7310 */ /* 0x000e640000301000 */
[----:B01----:R-:W-:-:S07]  /*0870*/  FSEL R4, -R14, R14, !P1 ;  /* 0x0000000e0e047208 */ /* 0x003fce0004800100 */
.L_x_3:
[----:B------:R-:W-:Y:S05]  /*0880*/  BSYNC.RECONVERGENT B0 ;  /* 0x0000000000007941 */ /* 0x000fea0003800200 */
.L_x_2:
[----:B------:R-:W-:Y:S01]  /*0890*/  LOP3.LUT R6, R0, 0x1, RZ, 0xc0, !PT ;  /* 0x0000000100067812 */ /* 0x000fe200078ec0ff */
[----:B------:R-:W-:Y:S02]  /*08a0*/  IMAD.MOV.U32 R14, RZ, RZ, 0x37cbac00 ;  /* 0x37cbac00ff0e7424 */ /* 0x000fe400078e00ff */
[----:B------:R-:W-:Y:S01]  /*08b0*/  FMUL R3, R4, R4 ;  /* 0x0000000404037220 */ /* 0x000fe20000400000 */
[----:B------:R-:W-:Y:S01]  /*08c0*/  VIADD R0, R0, 0x1 ;  /* 0x0000000100007836 */ /* 0x000fe20000000000 */
[----:B------:R-:W-:Y:S01]  /*08d0*/  ISETP.NE.U32.AND P0, PT, R6, 0x1, PT ;  /* 0x000000010600780c */ /* 0x000fe20003f05070 */
[----:B------:R-:W-:Y:S02]  /*08e0*/  IMAD.MOV.U32 R6, RZ, RZ, 0x3c0885e4 ;  /* 0x3c0885e4ff067424 */ /* 0x000fe400078e00ff */
[----:B------:R-:W-:Y:S01]  /*08f0*/  FFMA R2, R3, R14, -0.0013887860113754868507 ;  /* 0xbab607ed03027423 */ /* 0x000fe2000000000e */
[----:B------:R-:W-:Y:S01]  /*0900*/  IMAD.MOV.U32 R9, RZ, RZ, 0x3e2aaaa8 ;  /* 0x3e2aaaa8ff097424 */ /* 0x000fe200078e00ff */
[----:B------:R-:W-:Y:S01]  /*0910*/  LOP3.LUT P1, RZ, R0, 0x2, RZ, 0xc0, !PT ;  /* 0x0000000200ff7812 */ /* 0x000fe2000782c0ff */
[----:B------:R-:W-:Y:S01]  /*0920*/  BSSY.RECONVERGENT B0, `(.L_x_5) ;  /* 0x0000043000007945 */ /* 0x000fe20003800200 */
[----:B------:R-:W-:-:S02]  /*0930*/  FSEL R6, R6, 0.041666727513074874878, !P0 ;  /* 0x3d2aaabb06067808 */ /* 0x000fc40004000000 */
[----:B------:R-:W-:Y:S02]  /*0940*/  FSEL R2, R2, -0.00019574658654164522886, P0 ;  /* 0xb94d415302027808 */ /* 0x000fe40000000000 */
[----:B------:R-:W-:Y:S02]  /*0950*/  FSEL R0, R4, 1, !P0 ;  /* 0x3f80000004007808 */ /* 0x000fe40004000000 */
[----:B------:R-:W-:Y:S01]  /*0960*/  FSEL R9, -R9, -0.4999999701976776123, !P0 ;  /* 0xbeffffff09097808 */ /* 0x000fe20004000100 */
[----:B------:R-:W-:Y:S01]  /*0970*/  FFMA R2, R3, R2, R6 ;  /* 0x0000000203027223 */ /* 0x000fe20000000006 */
[----:B------:R-:W-:Y:S01]  /*0980*/  FSETP.GE.AND P0, PT, |R7|, 105615, PT ;  /* 0x47ce47800700780b */ /* 0x000fe20003f06200 */
[C---:B------:R-:W-:Y:S02]  /*0990*/  FFMA R13, R3.reuse, R0, RZ ;  /* 0x00000000030d7223 */ /* 0x040fe400000000ff */
[----:B------:R-:W-:-:S04]  /*09a0*/  FFMA R2, R3, R2, R9 ;  /* 0x0000000203027223 */ /* 0x000fc80000000009 */
[----:B------:R-:W-:-:S04]  /*09b0*/  FFMA R13, R13, R2, R0 ;  /* 0x000000020d0d7223 */ /* 0x000fc80000000000 */
[----:B------:R-:W-:Y:S02]  /*09c0*/  @P1 FADD R13, RZ, -R13 ;  /* 0x8000000dff0d1221 */ /* 0x000fe40000000000 */
[----:B------:R-:W-:Y:S05]  /*09d0*/  @!P0 BRA `(.L_x_6) ;  /* 0x0000000000dc8947 */ /* 0x000fea0003800000 */
        /* <DEDUP_REMOVED lines=11> */
.L_x_7:
        /* <DEDUP_REMOVED lines=25> */
[----:B------:R-:W-:Y:S01]  /*0c20*/  UMOV UR5, 0x3bf921fb ;  /* 0x3bf921fb00057882 */ /* 0x000fe20000000000 */
[----:B------:R-:W-:-:S02]  /*0c30*/  ISETP.GE.AND P1, PT, R7, RZ, PT ;  /* 0x000000ff0700720c */ /* 0x000fc40003f26270 */
[-C--:B--2---:R-:W-:Y:S02]  /*0c40*/  @P0 SHF.L.W.U32.HI R0, R3, R4.reuse, R0 ;  /* 0x0000000403000219 */ /* 0x084fe40000010e00 */
[----:B---3--:R-:W-:-:S04]  /*0c50*/  @P0 SHF.L.W.U32.HI R3, R2, R4, R3 ;  /* 0x0000000402030219 */ /* 0x008fc80000010e03 */
[C---:B------:R-:W-:Y:S01]  /*0c60*/  SHF.L.W.U32.HI R2, R3.reuse, 0x2, R0 ;  /* 0x0000000203027819 */ /* 0x040fe20000010e00 */
[----:B------:R-:W-:-:S03]  /*0c70*/  IMAD.SHL.U32 R3, R3, 0x4, RZ ;  /* 0x0000000403037824 */ /* 0x000fc600078e00ff */
[----:B------:R-:W-:Y:S02]  /*0c80*/  SHF.R.S32.HI R4, RZ, 0x1f, R2 ;  /* 0x0000001fff047819 */ /* 0x000fe40000011402 */
[----:B------:R-:W-:Y:S02]  /*0c90*/  LOP3.LUT R7, R2, R7, RZ, 0x3c, !PT ;  /* 0x0000000702077212 */ /* 0x000fe400078e3cff */
[C---:B------:R-:W-:Y:S02]  /*0ca0*/  LOP3.LUT R8, R4.reuse, R3, RZ, 0x3c, !PT ;  /* 0x0000000304087212 */ /* 0x040fe400078e3cff */
[----:B------:R-:W-:Y:S02]  /*0cb0*/  LOP3.LUT R9, R4, R2, RZ, 0x3c, !PT ;  /* 0x0000000204097212 */ /* 0x000fe400078e3cff */
[----:B------:R-:W-:Y:S02]  /*0cc0*/  SHF.R.U32.HI R3, RZ, 0x1e, R0 ;  /* 0x0000001eff037819 */ /* 0x000fe40000011600 */
[----:B------:R-:W-:-:S02]  /*0cd0*/  ISETP.GE.AND P0, PT, R7, RZ, PT ;  /* 0x000000ff0700720c */ /* 0x000fc40003f06270 */
[----:B------:R-:W1:Y:S01]  /*0ce0*/  I2F.F64.S64 R8, R8 ;  /* 0x0000000800087312 */ /* 0x000e620000301c00 */
[----:B------:R-:W-:-:S05]  /*0cf0*/  LEA.HI R12, R2, R3, RZ, 0x1 ;  /* 0x00000003020c7211 */ /* 0x000fca00078f08ff */
[----:B------:R-:W-:-:S04]  /*0d00*/  IMAD.MOV R0, RZ, RZ, -R12 ;  /* 0x000000ffff007224 */ /* 0x000fc800078e0a0c */
[----:B------:R-:W-:Y:S01]  /*0d10*/  @!P1 IMAD.MOV.U32 R12, RZ, RZ, R0 ;  /* 0x000000ffff0c9224 */ /* 0x000fe200078e0000 */
[----:B-1----:R-:W-:-:S10]  /*0d20*/  DMUL R16, R8, UR4 ;  /* 0x0000000408107c28 */ /* 0x002fd40008000000 */
[----:B------:R-:W1:Y:S02]  /*0d30*/  F2F.F32.F64 R16, R16 ;  /* 0x0000001000107310 */ /* 0x000e640000301000 */
[----:B01----:R-:W-:-:S07]  /*0d40*/  FSEL R11, -R16, R16, !P0 ;  /* 0x00000010100b7208 */ /* 0x003fce0004000100 */
.L_x_6:
[----:B------:R-:W-:Y:S05]  /*0d50*/  BSYNC.RECONVERGENT B0 ;  /* 0x0000000000007941 */ /* 0x000fea0003800200 */
.L_x_5:
[----:B------:R-:W0:Y:S01]  /*0d60*/  LDCU UR4, c[0x0][0x38c] ;  /* 0x00007180ff0477ac */ /* 0x000e220008000800 */
[----:B------:R-:W-:-:S05]  /*0d70*/  IMAD.IADD R0, R10, 0x1, R5 ;  /* 0x000000010a007824 */ /* 0x000fca00078e0205 */
[----:B0-----:R-:W-:-:S13]  /*0d80*/  ISETP.GE.AND P0, PT, R0, UR4, PT ;  /* 0x0000000400007c0c */ /* 0x001fda000bf06270 */
[----:B------:R-:W-:Y:S05]  /*0d90*/  @P0 EXIT ;  /* 0x000000000000094d */ /* 0x000fea0003800000 */
[----:B------:R-:W0:Y:S02]  /*0da0*/  LDC.64 R2, c[0x0][0x380] ;  /* 0x0000e000ff027b82 */ /* 0x000e240000000a00 */
[----:B0-----:R-:W-:-:S05]  /*0db0*/  IMAD.WIDE R2, R5, 0x8, R2 ;  /* 0x0000000805027825 */ /* 0x001fca00078e0202 */
[----:B------:R-:W2:Y:S01]  /*0dc0*/  LDG.E.64 R6, desc[UR6][R2.64] ;  /* 0x0000000602067981 */ /* 0x000ea2000c1e1b00 */
[----:B------:R-:W-:-:S05]  /*0dd0*/  IMAD.WIDE R4, R10, 0x8, R2 ;  /* 0x000000080a047825 */ /* 0x000fca00078e0202 */
[----:B------:R-:W3:Y:S01]  /*0de0*/  LDG.E.64 R8, desc[UR6][R4.64] ;  /* 0x0000000604087981 */ /* 0x000ee2000c1e1b00 */
[----:B------:R-:W-:Y:S01]  /*0df0*/  LOP3.LUT R0, R12, 0x1, RZ, 0xc0, !PT ;  /* 0x000000010c007812 */ /* 0x000fe200078ec0ff */
[----:B------:R-:W-:-:S03]  /*0e00*/  FMUL R15, R11, R11 ;  /* 0x0000000b0b0f7220 */ /* 0x000fc60000400000 */
[----:B------:R-:W-:Y:S01]  /*0e10*/  ISETP.NE.U32.AND P0, PT, R0, 0x1, PT ;  /* 0x000000010000780c */ /* 0x000fe20003f05070 */
[----:B------:R-:W-:Y:S01]  /*0e20*/  FFMA R14, R15, R14, -0.0013887860113754868507 ;  /* 0xbab607ed0f0e7423 */ /* 0x000fe2000000000e */
[----:B------:R-:W-:Y:S02]  /*0e30*/  IMAD.MOV.U32 R0, RZ, RZ, 0x3d2aaabb ;  /* 0x3d2aaabbff007424 */ /* 0x000fe400078e00ff */
[----:B------:R-:W-:Y:S02]  /*0e40*/  IMAD.MOV.U32 R17, RZ, RZ, 0x3effffff ;  /* 0x3effffffff117424 */ /* 0x000fe400078e00ff */
[----:B------:R-:W-:Y:S02]  /*0e50*/  FSEL R14, R14, -0.00019574658654164522886, !P0 ;  /* 0xb94d41530e0e7808 */ /* 0x000fe40004000000 */
[----:B------:R-:W-:Y:S02]  /*0e60*/  FSEL R0, R0, 0.0083327032625675201416, !P0 ;  /* 0x3c0885e400007808 */ /* 0x000fe40004000000 */
[----:B------:R-:W-:-:S02]  /*0e70*/  FSEL R17, -R17, -0.16666662693023681641, !P0 ;  /* 0xbe2aaaa811117808 */ /* 0x000fc40004000100 */
[----:B------:R-:W-:Y:S01]  /*0e80*/  LOP3.LUT P1, RZ, R12, 0x2, RZ, 0xc0, !PT ;  /* 0x000000020cff7812 */ /* 0x000fe2000782c0ff */
[----:B------:R-:W-:Y:S01]  /*0e90*/  FFMA R14, R15, R14, R0 ;  /* 0x0000000e0f0e7223 */ /* 0x000fe20000000000 */
[----:B------:R-:W-:-:S03]  /*0ea0*/  FSEL R0, R11, 1, P0 ;  /* 0x3f8000000b007808 */ /* 0x000fc60000000000 */
[C---:B------:R-:W-:Y:S02]  /*0eb0*/  FFMA R14, R15.reuse, R14, R17 ;  /* 0x0000000e0f0e7223 */ /* 0x040fe40000000011 */
[----:B------:R-:W-:-:S04]  /*0ec0*/  FFMA R15, R15, R0, RZ ;  /* 0x000000000f0f7223 */ /* 0x000fc800000000ff */
[----:B------:R-:W-:-:S04]  /*0ed0*/  FFMA R0, R15, R14, R0 ;  /* 0x0000000e0f007223 */ /* 0x000fc80000000000 */
[----:B------:R-:W-:-:S04]  /*0ee0*/  @P1 FADD R0, RZ, -R0 ;  /* 0x80000000ff001221 */ /* 0x000fc80000000000 */
[-C--:B---3--:R-:W-:Y:S01]  /*0ef0*/  FMUL R10, R0, R9.reuse ;  /* 0x00000009000a7220 */ /* 0x088fe20000400000 */
[----:B------:R-:W-:-:S03]  /*0f00*/  FMUL R9, R13, R9 ;  /* 0x000000090d097220 */ /* 0x000fc60000400000 */
[-C--:B------:R-:W-:Y:S01]  /*0f10*/  FFMA R13, R13, R8.reuse, -R10 ;  /* 0x000000080d0d7223 */ /* 0x080fe2000000080a */
[----:B------:R-:W-:-:S03]  /*0f20*/  FFMA R0, R0, R8, R9 ;  /* 0x0000000800007223 */ /* 0x000fc60000000009 */
[C-C-:B--2---:R-:W-:Y:S01]  /*0f30*/  FADD R8, R6.reuse, R13.reuse ;  /* 0x0000000d06087221 */ /* 0x144fe20000000000 */
[C-C-:B------:R-:W-:Y:S01]  /*0f40*/  FADD R9, R7.reuse, R0.reuse ;  /* 0x0000000007097221 */ /* 0x140fe20000000000 */
[----:B------:R-:W-:Y:S01]  /*0f50*/  FADD R6, R6, -R13 ;  /* 0x8000000d06067221 */ /* 0x000fe20000000000 */
[----:B------:R-:W-:-:S03]  /*0f60*/  FADD R7, R7, -R0 ;  /* 0x8000000007077221 */ /* 0x000fc60000000000 */
[----:B------:R-:W-:Y:S04]  /*0f70*/  STG.E.64 desc[UR6][R2.64], R8 ;  /* 0x0000000802007986 */ /* 0x000fe8000c101b06 */
[----:B------:R-:W-:Y:S01]  /*0f80*/  STG.E.64 desc[UR6][R4.64], R6 ;  /* 0x0000000604007986 */ /* 0x000fe2000c101b06 */
[----:B------:R-:W-:Y:S05]  /*0f90*/  EXIT ;  /* 0x000000000000794d */ /* 0x000fea0003800000 */
        .weak           $__internal_0_$__cuda_sm20_div_rn_f64_full
        .type           $__internal_0_$__cuda_sm20_div_rn_f64_full,@function
        .size           $__internal_0_$__cuda_sm20_div_rn_f64_full,(.L_x_23 - $__internal_0_$__cuda_sm20_div_rn_f64_full)
$__internal_0_$__cuda_sm20_div_rn_f64_full:
[C---:B------:R-:W-:Y:S01]  /*0fa0*/  FSETP.GEU.AND P0, PT, |R7|.reuse, 1.469367938527859385e-39, PT ;  /* 0x001000000700780b */ /* 0x040fe20003f0e200 */
[----:B------:R-:W-:Y:S01]  /*0fb0*/  IMAD.MOV.U32 R12, RZ, RZ, 0x1 ;  /* 0x00000001ff0c7424 */ /* 0x000fe200078e00ff */
[----:B------:R-:W-:Y:S01]  /*0fc0*/  LOP3.LUT R2, R7, 0x800fffff, RZ, 0xc0, !PT ;  /* 0x800fffff07027812 */ /* 0x000fe200078ec0ff */
[----:B------:R-:W-:Y:S01]  /*0fd0*/  BSSY.RECONVERGENT B1, `(.L_x_8) ;  /* 0x0000055000017945 */ /* 0x000fe20003800200 */
[C---:B------:R-:W-:Y:S02]  /*0fe0*/  FSETP.GEU.AND P2, PT, |R9|.reuse, 1.469367938527859385e-39, PT ;  /* 0x001000000900780b */ /* 0x040fe40003f4e200 */
[----:B------:R-:W-:Y:S01]  /*0ff0*/  LOP3.LUT R3, R2, 0x3ff00000, RZ, 0xfc, !PT ;  /* 0x3ff0000002037812 */ /* 0x000fe200078efcff */
[----:B------:R-:W-:Y:S01]  /*1000*/  IMAD.MOV.U32 R2, RZ, RZ, R6 ;  /* 0x000000ffff027224 */ /* 0x000fe200078e0006 */
[----:B------:R-:W-:-:S05]  /*1010*/  LOP3.LUT R4, R9, 0x7ff00000, RZ, 0xc0, !PT ;  /* 0x7ff0000009047812 */ /* 0x000fca00078ec0ff */
[----:B------:R-:W-:-:S04]  /*1020*/  @!P0 DMUL R2, R6, 8.98846567431157953865e+307 ;  /* 0x7fe0000006028828 */ /* 0x000fc80000000000 */
[----:B------:R-:W-:Y:S01]  /*1030*/  @!P2 LOP3.LUT R11, R7, 0x7ff00000, RZ, 0xc0, !PT ;  /* 0x7ff00000070ba812 */ /* 0x000fe200078ec0ff */
[----:B------:R-:W-:Y:S01]  /*1040*/  @!P2 IMAD.MOV.U32 R18, RZ, RZ, RZ ;  /* 0x000000ffff12a224 */ /* 0x000fe200078e00ff */
[----:B------:R-:W0:Y:S02]  /*1050*/  MUFU.RCP64H R13, R3 ;  /* 0x00000003000d7308 */ /* 0x000e240000001800 */
[----:B------:R-:W-:Y:S01]  /*1060*/  @!P2 ISETP.GE.U32.AND P3, PT, R4, R11, PT ;  /* 0x0000000b0400a20c */ /* 0x000fe20003f66070 */
[----:B------:R-:W-:-:S05]  /*1070*/  IMAD.MOV.U32 R11, RZ, RZ, 0x1ca00000 ;  /* 0x1ca00000ff0b7424 */ /* 0x000fca00078e00ff */
[----:B------:R-:W-:-:S04]  /*1080*/  @!P2 SEL R19, R11, 0x63400000, !P3 ;  /* 0x634000000b13a807 */ /* 0x000fc80005800000 */
[----:B------:R-:W-:-:S04]  /*1090*/  @!P2 LOP3.LUT R19, R19, 0x80000000, R9, 0xf8, !PT ;  /* 0x800000001313a812 */ /* 0x000fc800078ef809 */
[----:B------:R-:W-:Y:S01]  /*10a0*/  @!P2 LOP3.LUT R19, R19, 0x100000, RZ, 0xfc, !PT ;  /* 0x001000001313a812 */ /* 0x000fe200078efcff */
[----:B0-----:R-:W-:-:S08]  /*10b0*/  DFMA R14, R12, -R2, 1 ;  /* 0x3ff000000c0e742b */ /* 0x001fd00000000802 */
[----:B------:R-:W-:Y:S01]  /*10c0*/  DFMA R16, R14, R14, R14 ;  /* 0x0000000e0e10722b */ /* 0x000fe2000000000e */
[----:B------:R-:W-:-:S04]  /*10d0*/  LOP3.LUT R15, R7, 0x7ff00000, RZ, 0xc0, !PT ;  /* 0x7ff00000070f7812 */ /* 0x000fc800078ec0ff */
[----:B------:R-:W-:-:S03]  /*10e0*/  ISETP.GE.U32.AND P1, PT, R4, R15, PT ;  /* 0x0000000f0400720c */ /* 0x000fc60003f26070 */
[----:B------:R-:W-:Y:S01]  /*10f0*/  DFMA R16, R12, R16, R12 ;  /* 0x000000100c10722b */ /* 0x000fe2000000000c */
[----:B------:R-:W-:Y:S01]  /*1100*/  SEL R13, R11, 0x63400000, !P1 ;  /* 0x634000000b0d7807 */ /* 0x000fe20004800000 */
[----:B------:R-:W-:-:S03]  /*1110*/  IMAD.MOV.U32 R12, RZ, RZ, R8 ;  /* 0x000000ffff0c7224 */ /* 0x000fc600078e0008 */
[----:B------:R-:W-:-:S03]  /*1120*/  LOP3.LUT R13, R13, 0x800fffff, R9, 0xf8, !PT ;  /* 0x800fffff0d0d7812 */ /* 0x000fc600078ef809 */
[----:B------:R-:W-:-:S03]  /*1130*/  DFMA R20, R16, -R2, 1 ;  /* 0x3ff000001014742b */ /* 0x000fc60000000802 */
[----:B------:R-:W-:-:S05]  /*1140*/  @!P2 DFMA R12, R12, 2, -R18 ;  /* 0x400000000c0ca82b */ /* 0x000fca0000000812 */
[----:B------:R-:W-:Y:S01]  /*1150*/  DFMA R16, R16, R20, R16 ;  /* 0x000000141010722b */ /* 0x000fe20000000010 */
[----:B------:R-:W-:Y:S02]  /*1160*/  IMAD.MOV.U32 R21, RZ, RZ, R4 ;  /* 0x000000ffff157224 */ /* 0x000fe400078e0004 */
[----:B------:R-:W-:Y:S01]  /*1170*/  IMAD.MOV.U32 R20, RZ, RZ, R15 ;  /* 0x000000ffff147224 */ /* 0x000fe200078e000f */
[----:B------:R-:W-:Y:S02]  /*1180*/  @!P0 LOP3.LUT R20, R3, 0x7ff00000, RZ, 0xc0, !PT ;  /* 0x7ff0000003148812 */ /* 0x000fe400078ec0ff */
[----:B------:R-:W-:Y:S02]  /*1190*/  @!P2 LOP3.LUT R21, R13, 0x7ff00000, RZ, 0xc0, !PT ;  /* 0x7ff000000d15a812 */ /* 0x000fe400078ec0ff */
[----:B------:R-:W-:Y:S01]  /*11a0*/  DMUL R18, R16, R12 ;  /* 0x0000000c10127228 */ /* 0x000fe20000000000 */
[----:B------:R-:W-:Y:S02]  /*11b0*/  VIADD R23, R20, 0xffffffff ;  /* 0xffffffff14177836 */ /* 0x000fe40000000000 */
[----:B------:R-:W-:-:S05]  /*11c0*/  VIADD R22, R21, 0xffffffff ;  /* 0xffffffff15167836 */ /* 0x000fca0000000000 */
[----:B------:R-:W-:Y:S01]  /*11d0*/  DFMA R14, R18, -R2, R12 ;  /* 0x80000002120e722b */ /* 0x000fe2000000000c */
[----:B------:R-:W-:-:S04]  /*11e0*/  ISETP.GT.U32.AND P0, PT, R22, 0x7feffffe, PT ;  /* 0x7feffffe1600780c */ /* 0x000fc80003f04070 */
[----:B------:R-:W-:-:S03]  /*11f0*/  ISETP.GT.U32.OR P0, PT, R23, 0x7feffffe, P0 ;  /* 0x7feffffe1700780c */ /* 0x000fc60000704470 */
[----:B------:R-:W-:-:S10]  /*1200*/  DFMA R14, R16, R14, R18 ;  /* 0x0000000e100e722b */ /* 0x000fd40000000012 */
[----:B------:R-:W-:Y:S05]  /*1210*/  @P0 BRA `(.L_x_9) ;  /* 0x00000000006c0947 */ /* 0x000fea0003800000 */
[----:B------:R-:W-:-:S04]  /*1220*/  LOP3.LUT R9, R7, 0x7ff00000, RZ, 0xc0, !PT ;  /* 0x7ff0000007097812 */ /* 0x000fc800078ec0ff */
[CC--:B------:R-:W-:Y:S02]  /*1230*/  VIADDMNMX R8, R4.reuse, -R9.reuse, 0xb9600000, !PT ;  /* 0xb960000004087446 */ /* 0x0c0fe40007800909 */
[----:B------:R-:W-:Y:S02]  /*1240*/  ISETP.GE.U32.AND P0, PT, R4, R9, PT ;  /* 0x000000090400720c */ /* 0x000fe40003f06070 */
[----:B------:R-:W-:Y:S02]  /*1250*/  VIMNMX R8, PT, PT, R8, 0x46a00000, PT ;  /* 0x46a0000008087848 */ /* 0x000fe40003fe0100 */
[----:B------:R-:W-:-:S05]  /*1260*/  SEL R11, R11, 0x63400000, !P0 ;  /* 0x634000000b0b7807 */ /* 0x000fca0004000000 */
[----:B------:R-:W-:Y:S02]  /*1270*/  IMAD.IADD R4, R8, 0x1, -R11 ;  /* 0x0000000108047824 */ /* 0x000fe400078e0a0b */
[----:B------:R-:W-:Y:S02]  /*1280*/  IMAD.MOV.U32 R8, RZ, RZ, RZ ;  /* 0x000000ffff087224 */ /* 0x000fe400078e00ff */
[----:B------:R-:W-:-:S06]  /*1290*/  VIADD R9, R4, 0x7fe00000 ;  /* 0x7fe0000004097836 */ /* 0x000fcc0000000000 */
[----:B------:R-:W-:-:S10]  /*12a0*/  DMUL R16, R14, R8 ;  /* 0x000000080e107228 */ /* 0x000fd40000000000 */
[----:B------:R-:W-:-:S13]  /*12b0*/  FSETP.GTU.AND P0, PT, |R17|, 1.469367938527859385e-39, PT ;  /* 0x001000001100780b */ /* 0x000fda0003f0c200 */
[----:B------:R-:W-:Y:S05]  /*12c0*/  @P0 BRA `(.L_x_10) ;  /* 0x0000000000940947 */ /* 0x000fea0003800000 */
[----:B------:R-:W-:Y:S01]  /*12d0*/  DFMA R2, R14, -R2, R12 ;  /* 0x800000020e02722b */ /* 0x000fe2000000000c */
[----:B------:R-:W-:-:S09]  /*12e0*/  IMAD.MOV.U32 R8, RZ, RZ, RZ ;  /* 0x000000ffff087224 */ /* 0x000fd200078e00ff */
[C---:B------:R-:W-:Y:S02]  /*12f0*/  FSETP.NEU.AND P0, PT, R3.reuse, RZ, PT ;  /* 0x000000ff0300720b */ /* 0x040fe40003f0d000 */
[----:B------:R-:W-:-:S04]  /*1300*/  LOP3.LUT R7, R3, 0x80000000, R7, 0x48, !PT ;  /* 0x8000000003077812 */ /* 0x000fc800078e4807 */
[----:B------:R-:W-:-:S07]  /*1310*/  LOP3.LUT R9, R7, R9, RZ, 0xfc, !PT ;  /* 0x0000000907097212 */ /* 0x000fce00078efcff */
[----:B------:R-:W-:Y:S05]  /*1320*/  @!P0 BRA `(.L_x_10) ;  /* 0x00000000007c8947 */ /* 0x000fea0003800000 */
[----:B------:R-:W-:Y:S01]  /*1330*/  IMAD.MOV R3, RZ, RZ, -R4 ;  /* 0x000000ffff037224 */ /* 0x000fe200078e0a04 */
[----:B------:R-:W-:Y:S01]  /*1340*/  DMUL.RP R8, R14, R8 ;  /* 0x000000080e087228 */ /* 0x000fe20000008000 */
[----:B------:R-:W-:-:S06]  /*1350*/  IMAD.MOV.U32 R2, RZ, RZ, RZ ;  /* 0x000000ffff027224 */ /* 0x000fcc00078e00ff */
[----:B------:R-:W-:-:S03]  /*1360*/  DFMA R2, R16, -R2, R14 ;  /* 0x800000021002722b */ /* 0x000fc6000000000e */
[----:B------:R-:W-:-:S03]  /*1370*/  LOP3.LUT R7, R9, R7, RZ, 0x3c, !PT ;  /* 0x0000000709077212 */ /* 0x000fc600078e3cff */
[----:B------:R-:W-:-:S04]  /*1380*/  IADD3 R2, PT, PT, -R4, -0x43300000, RZ ;  /* 0xbcd0000004027810 */ /* 0x000fc80007ffe1ff */
[----:B------:R-:W-:-:S04]  /*1390*/  FSETP.NEU.AND P0, PT, |R3|, R2, PT ;  /* 0x000000020300720b */ /* 0x000fc80003f0d200 */
[----:B------:R-:W-:Y:S02]  /*13a0*/  FSEL R16, R8, R16, !P0 ;  /* 0x0000001008107208 */ /* 0x000fe40004000000 */
[----:B------:R-:W-:Y:S01]  /*13b0*/  FSEL R17, R7, R17, !P0 ;  /* 0x0000001107117208 */ /* 0x000fe20004000000 */
[----:B------:R-:W-:Y:S06]  /*13c0*/  BRA `(.L_x_10) ;  /* 0x0000000000547947 */ /* 0x000fec0003800000 */
.L_x_9:
[----:B------:R-:W-:-:S14]  /*13d0*/  DSETP.NAN.AND P0, PT, R8, R8, PT ;  /* 0x000000080800722a */ /* 0x000fdc0003f08000 */
[----:B------:R-:W-:Y:S05]  /*13e0*/  @P0 BRA `(.L_x_11) ;  /* 0x0000000000440947 */ /* 0x000fea0003800000 */
[----:B------:R-:W-:-:S14]  /*13f0*/  DSETP.NAN.AND P0, PT, R6, R6, PT ;  /* 0x000000060600722a */ /* 0x000fdc0003f08000 */
[----:B------:R-:W-:Y:S05]  /*1400*/  @P0 BRA `(.L_x_12) ;  /* 0x0000000000300947 */ /* 0x000fea0003800000 */
[----:B------:R-:W-:Y:S01]  /*1410*/  ISETP.NE.AND P0, PT, R21, R20, PT ;  /* 0x000000141500720c */ /* 0x000fe20003f05270 */
[----:B------:R-:W-:Y:S02]  /*1420*/  IMAD.MOV.U32 R16, RZ, RZ, 0x0 ;  /* 0x00000000ff107424 */ /* 0x000fe400078e00ff */
[----:B------:R-:W-:-:S10]  /*1430*/  IMAD.MOV.U32 R17, RZ, RZ, -0x80000 ;  /* 0xfff80000ff117424 */ /* 0x000fd400078e00ff */
[----:B------:R-:W-:Y:S05]  /*1440*/  @!P0 BRA `(.L_x_10) ;  /* 0x0000000000348947 */ /* 0x000fea0003800000 */
[----:B------:R-:W-:Y:S02]  /*1450*/  ISETP.NE.AND P0, PT, R21, 0x7ff00000, PT ;  /* 0x7ff000001500780c */ /* 0x000fe40003f05270 */
[----:B------:R-:W-:Y:S02]  /*1460*/  LOP3.LUT R17, R9, 0x80000000, R7, 0x48, !PT ;  /* 0x8000000009117812 */ /* 0x000fe400078e4807 */
[----:B------:R-:W-:-:S13]  /*1470*/  ISETP.EQ.OR P0, PT, R20, RZ, !P0 ;  /* 0x000000ff1400720c */ /* 0x000fda0004702670 */
[----:B------:R-:W-:Y:S01]  /*1480*/  @P0 LOP3.LUT R2, R17, 0x7ff00000, RZ, 0xfc, !PT ;  /* 0x7ff0000011020812 */ /* 0x000fe200078efcff */
[----:B------:R-:W-:Y:S02]  /*1490*/  @!P0 IMAD.MOV.U32 R16, RZ, RZ, RZ ;  /* 0x000000ffff108224 */ /* 0x000fe400078e00ff */
[----:B------:R-:W-:Y:S02]  /*14a0*/  @P0 IMAD.MOV.U32 R16, RZ, RZ, RZ ;  /* 0x000000ffff100224 */ /* 0x000fe400078e00ff */
[----:B------:R-:W-:Y:S01]  /*14b0*/  @P0 IMAD.MOV.U32 R17, RZ, RZ, R2 ;  /* 0x000000ffff110224 */ /* 0x000fe200078e0002 */
[----:B------:R-:W-:Y:S06]  /*14c0*/  BRA `(.L_x_10) ;  /* 0x0000000000147947 */ /* 0x000fec0003800000 */
.L_x_12:
[----:B------:R-:W-:Y:S01]  /*14d0*/  LOP3.LUT R17, R7, 0x80000, RZ, 0xfc, !PT ;  /* 0x0008000007117812 */ /* 0x000fe200078efcff */
[----:B------:R-:W-:Y:S01]  /*14e0*/  IMAD.MOV.U32 R16, RZ, RZ, R6 ;  /* 0x000000ffff107224 */ /* 0x000fe200078e0006 */
[----:B------:R-:W-:Y:S06]  /*14f0*/  BRA `(.L_x_10) ;  /* 0x0000000000087947 */ /* 0x000fec0003800000 */
.L_x_11:
[----:B------:R-:W-:Y:S01]  /*1500*/  LOP3.LUT R17, R9, 0x80000, RZ, 0xfc, !PT ;  /* 0x0008000009117812 */ /* 0x000fe200078efcff */
[----:B------:R-:W-:-:S07]  /*1510*/  IMAD.MOV.U32 R16, RZ, RZ, R8 ;  /* 0x000000ffff107224 */ /* 0x000fce00078e0008 */
.L_x_10:
[----:B------:R-:W-:Y:S05]  /*1520*/  BSYNC.RECONVERGENT B1 ;  /* 0x0000000000017941 */ /* 0x000fea0003800200 */
.L_x_8:
[----:B------:R-:W-:Y:S02]  /*1530*/  IMAD.MOV.U32 R2, RZ, RZ, R0 ;  /* 0x000000ffff027224 */ /* 0x000fe400078e0000 */
[----:B------:R-:W-:-:S04]  /*1540*/  IMAD.MOV.U32 R3, RZ, RZ, 0x0 ;  /* 0x00000000ff037424 */ /* 0x000fc800078e00ff */
[----:B------:R-:W-:Y:S05]  /*1550*/  RET.REL.NODEC R2 `(_Z9fftKernelP6float2ii) ;  /* 0xffffffe802a87950 */ /* 0x000fea0003c3ffff */
.L_x_13:
[----:B------:R-:W-:-:S00]  /*1560*/  BRA `(.L_x_13) ;  /* 0xfffffffc00fc7947 */ /* 0x000fc0000383ffff */
[----:B------:R-:W-:-:S00]  /*1570*/  NOP ;  /* 0x0000000000007918 */ /* 0x000fc00000000000 */
        /* <DEDUP_REMOVED lines=8> */
.L_x_23:


//--------------------- .text._Z16bitReverseKernelP6float2S0_ii --------------------------
	.section	.text._Z16bitReverseKernelP6float2S0_ii,"ax",@progbits
	.align	128
        .global         _Z16bitReverseKernelP6float2S0_ii
        .type           _Z16bitReverseKernelP6float2S0_ii,@function
        .size           _Z16bitReverseKernelP6float2S0_ii,(.L_x_25 - _Z16bitReverseKernelP6float2S0_ii)
        .other          _Z16bitReverseKernelP6float2S0_ii,@"STO_CUDA_ENTRY STV_DEFAULT"
_Z16bitReverseKernelP6float2S0_ii:
.text._Z16bitReverseKernelP6float2S0_ii:
[----:B------:R-:W-:Y:S01]  /*0000*/  LDC R1, c[0x0][0x37c] ;  /* 0x0000df00ff017b82 */ /* 0x000fe20000000800 */
[----:B------:R-:W0:Y:S07]  /*0010*/  S2R R3, SR_TID.X ;  /* 0x0000000000037919 */ /* 0x000e2e0000002100 */
[----:B------:R-:W0:Y:S01]  /*0020*/  S2UR UR4, SR_CTAID.X ;  /* 0x00000000000479c3 */ /* 0x000e220000002500 */
[----:B------:R-:W1:Y:S07]  /*0030*/  LDCU UR5, c[0x0][0x390] ;  /* 0x00007200ff0577ac */ /* 0x000e6e0008000800 */
[----:B------:R-:W0:Y:S02]  /*0040*/  LDC R0, c[0x0][0x360] ;  /* 0x0000d800ff007b82 */ /* 0x000e240000000800 */
[----:B0-----:R-:W-:-:S05]  /*0050*/  IMAD R0, R0, UR4, R3 ;  /* 0x0000000400007c24 */ /* 0x001fca000f8e0203 */
[----:B-1----:R-:W-:-:S13]  /*0060*/  ISETP.GE.AND P0, PT, R0, UR5, PT ;  /* 0x0000000500007c0c */ /* 0x002fda000bf06270 */
[----:B------:R-:W-:Y:S05]  /*0070*/  @P0 EXIT ;  /* 0x000000000000094d */ /* 0x000fea0003800000 */
[----:B------:R-:W0:Y:S01]  /*0080*/  LDCU UR5, c[0x0][0x394] ;  /* 0x00007280ff0577ac */ /* 0x000e220008000800 */
[----:B------:R-:W-:Y:S01]  /*0090*/  CS2R R2, SRZ ;  /* 0x0000000000027805 */ /* 0x000fe2000001ff00 */
[----:B------:R-:W1:Y:S01]  /*00a0*/  LDCU.64 UR6, c[0x0][0x358] ;  /* 0x00006b00ff0677ac */ /* 0x000e620008000a00 */
[----:B0-----:R-:W-:-:S09]  /*00b0*/  UISETP.GE.AND UP0, UPT, UR5, 0x1, UPT ;  /* 0x000000010500788c */ /* 0x001fd2000bf06270 */
[----:B-1----:R-:W-:Y:S05]  /*00c0*/  BRA.U !UP0, `(.L_x_14) ;  /* 0x0000000508d47547 */ /* 0x002fea000b800000 */
[----:B------:R-:W-:Y:S01]  /*00d0*/  UISETP.GE.U32.AND UP0, UPT, UR5, 0x4, UPT ;  /* 0x000000040500788c */ /* 0x000fe2000bf06070 */
[----:B------:R-:W-:Y:S01]  /*00e0*/  IMAD.MOV.U32 R4, RZ, RZ, RZ ;  /* 0x000000ffff047224 */ /* 0x000fe200078e00ff */
[----:B------:R-:W-:Y:S01]  /*00f0*/  ULOP3.LUT UR4, UR5, 0x3, URZ, 0xc0, !UPT ;  /* 0x0000000305047892 */ /* 0x000fe2000f8ec0ff */
[----:B------:R-:W-:-:S06]  /*0100*/  IMAD.MOV.U32 R2, RZ, RZ, R0 ;  /* 0x000000ffff027224 */ /* 0x000fcc00078e0000 */
[----:B------:R-:W-:Y:S05]  /*0110*/  BRA.U !UP0, `(.L_x_15) ;  /* 0x0000000508947547 */ /* 0x000fea000b800000 */
[----:B------:R-:W-:Y:S01]  /*0120*/  ULOP3.LUT UR5, UR5, 0x7ffffffc, URZ, 0xc0, !UPT ;  /* 0x7ffffffc05057892 */ /* 0x000fe2000f8ec0ff */
[----:B------:R-:W-:Y:S02]  /*0130*/  IMAD.MOV.U32 R4, RZ, RZ, RZ ;  /* 0x000000ffff047224 */ /* 0x000fe400078e00ff */
[----:B------:R-:W-:Y:S01]  /*0140*/  IMAD.MOV.U32 R2, RZ, RZ, R0 ;  /* 0x000000ffff027224 */ /* 0x000fe200078e0000 */
[----:B------:R-:W-:-:S04]  /*0150*/  UIADD3 UR5, UPT, UPT, -UR5, URZ, URZ ;  /* 0x000000ff05057290 */ /* 0x000fc8000fffe1ff */
[----:B------:R-:W-:-:S09]  /*0160*/  UISETP.GE.AND UP0, UPT, UR5, URZ, UPT ;  /* 0x000000ff0500728c */ /* 0x000fd2000bf06270 */
[----:B------:R-:W-:Y:S05]  /*0170*/  BRA.U UP0, `(.L_x_16) ;  /* 0x0000000500447547 */ /* 0x000fea000b800000 */
[----:B------:R-:W-:Y:S02]  /*0180*/  UIADD3 UR8, UPT, UPT, -UR5, URZ, URZ ;  /* 0x000000ff05087290 */ /* 0x000fe4000fffe1ff */
[----:B------:R-:W-:Y:S02]  /*0190*/  UPLOP3.LUT UP0, UPT, UPT, UPT, UPT, 0x80, 0x8 ;  /* 0x000000000008789c */ /* 0x000fe40003f0f070 */
[----:B------:R-:W-:-:S09]  /*01a0*/  UISETP.GT.AND UP1, UPT, UR8, 0xc, UPT ;  /* 0x0000000c0800788c */ /* 0x000fd2000bf24270 */
[----:B------:R-:W-:Y:S05]  /*01b0*/  BRA.U !UP1, `(.L_x_17) ;  /* 0x0000000109c07547 */ /* 0x000fea000b800000 */
[----:B------:R-:W-:-:S11]  /*01c0*/  UPLOP3.LUT UP0, UPT, UPT, UPT, UPT, 0x40, 0x4 ;  /* 0x000000000004789c */ /* 0x000fd60003f0e870 */
.L_x_18:
[C---:B------:R-:W-:Y:S01]  /*01d0*/  IMAD.SHL.U32 R3, R2.reuse, 0x4, RZ ;  /* 0x0000000402037824 */ /* 0x040fe200078e00ff */
[--C-:B------:R-:W-:Y:S01]  /*01e0*/  SHF.R.U32.HI R5, RZ, 0x2, R2.reuse ;  /* 0x00000002ff057819 */ /* 0x100fe20000011602 */
[----:B------:R-:W-:Y:S01]  /*01f0*/  UIADD3 UR5, UPT, UPT, UR5, 0x10, URZ ;  /* 0x0000001005057890 */ /* 0x000fe2000fffe0ff */
[--C-:B------:R-:W-:Y:S02]  /*0200*/  SHF.R.U32.HI R7, RZ, 0x4, R2.reuse ;  /* 0x00000004ff077819 */ /* 0x100fe40000011602 */
[----:B------:R-:W-:Y:S01]  /*0210*/  LOP3.LUT R3, R3, 0x4, RZ, 0xc0, !PT ;  /* 0x0000000403037812 */ /* 0x000fe200078ec0ff */
[----:B------:R-:W-:Y:S01]  /*0220*/  UISETP.GE.AND UP1, UPT, UR5, -0xc, UPT ;  /* 0xfffffff40500788c */ /* 0x000fe2000bf26270 */
[----:B------:R-:W-:Y:S01]  /*0230*/  LOP3.LUT R6, R2, 0x2, RZ, 0xc0, !PT ;  /* 0x0000000202067812 */ /* 0x000fe200078ec0ff */
[----:B------:R-:W-:Y:S01]  /*0240*/  IMAD.SHL.U32 R8, R7, 0x4, RZ ;  /* 0x0000000407087824 */ /* 0x000fe200078e00ff */
[----:B------:R-:W-:Y:S01]  /*0250*/  LOP3.LUT R5, R5, 0x1, RZ, 0xc0, !PT ;  /* 0x0000000105057812 */ /* 0x000fe200078ec0ff */
[----:B------:R-:W-:Y:S01]  /*0260*/  IMAD R3, R4, 0x8, R3 ;  /* 0x0000000804037824 */ /* 0x000fe200078e0203 */
[----:B------:R-:W-:-:S02]  /*0270*/  SHF.R.U32.HI R4, RZ, 0x3, R2 ;  /* 0x00000003ff047819 */ /* 0x000fc40000011602 */
[----:B------:R-:W-:Y:S02]  /*0280*/  LOP3.LUT R8, R8, 0x4, RZ, 0xc0, !PT ;  /* 0x0000000408087812 */ /* 0x000fe400078ec0ff */
[----:B------:R-:W-:Y:S02]  /*0290*/  LOP3.LUT R4, R4, 0x1, RZ, 0xc0, !PT ;  /* 0x0000000104047812 */ /* 0x000fe400078ec0ff */
[----:B------:R-:W-:Y:S02]  /*02a0*/  IADD3 R3, PT, PT, R5, R6, R3 ;  /* 0x0000000605037210 */ /* 0x000fe40007ffe003 */
[--C-:B------:R-:W-:Y:S02]  /*02b0*/  SHF.R.U32.HI R5, RZ, 0x7, R2.reuse ;  /* 0x00000007ff057819 */ /* 0x100fe40000011602 */
[----:B------:R-:W-:Y:S01]  /*02c0*/  SHF.R.U32.HI R9, RZ, 0x8, R2 ;  /* 0x00000008ff097819 */ /* 0x000fe20000011602 */
[----:B------:R-:W-:Y:S01]  /*02d0*/  IMAD R3, R3, 0x2, R4 ;  /* 0x0000000203037824 */ /* 0x000fe200078e0204 */
[----:B------:R-:W-:-:S02]  /*02e0*/  SHF.R.U32.HI R4, RZ, 0x6, R2 ;  /* 0x00000006ff047819 */ /* 0x000fc40000011602 */
[----:B------:R-:W-:Y:S01]  /*02f0*/  LOP3.LUT R6, R7, 0x2, RZ, 0xc0, !PT ;  /* 0x0000000207067812 */ /* 0x000fe200078ec0ff */
[----:B------:R-:W-:Y:S01]  /*0300*/  IMAD R3, R3, 0x8, R8 ;  /* 0x0000000803037824 */ /* 0x000fe200078e0208 */
[----:B------:R-:W-:Y:S02]  /*0310*/  LOP3.LUT R4, R4, 0x1, RZ, 0xc0, !PT ;  /* 0x0000000104047812 */ /* 0x000fe400078ec0ff */
[----:B------:R-:W-:Y:S01]  /*0320*/  LOP3.LUT R8, R5, 0x1, RZ, 0xc0, !PT ;  /* 0x0000000105087812 */ /* 0x000fe200078ec0ff */
[----:B------:R-:W-:Y:S01]  /*0330*/  IMAD.SHL.U32 R5, R9, 0x4, RZ ;  /* 0x0000000409057824 */ /* 0x000fe200078e00ff */
[----:B------:R-:W-:Y:S02]  /*0340*/  IADD3 R3, PT, PT, R4, R6, R3 ;  /* 0x0000000604037210 */ /* 0x000fe40007ffe003 */
[----:B------:R-:W-:Y:S02]  /*0350*/  SHF.R.U32.HI R7, RZ, 0xc, R2 ;  /* 0x0000000cff077819 */ /* 0x000fe40000011602 */
[----:B------:R-:W-:Y:S01]  /*0360*/  LOP3.LUT R4, R5, 0x4, RZ, 0xc0, !PT ;  /* 0x0000000405047812 */ /* 0x000fe200078ec0ff */
[----:B------:R-:W-:Y:S01]  /*0370*/  IMAD R3, R3, 0x2, R8 ;  /* 0x0000000203037824 */ /* 0x000fe200078e0208 */
[--C-:B------:R-:W-:Y:S01]  /*0380*/  SHF.R.U32.HI R5, RZ, 0xa, R2.reuse ;  /* 0x0000000aff057819 */ /* 0x100fe20000011602 */
[----:B------:R-:W-:Y:S01]  /*0390*/  IMAD.SHL.U32 R8, R7, 0x4, RZ ;  /* 0x0000000407087824 */ /* 0x000fe200078e00ff */
[----:B------:R-:W-:Y:S01]  /*03a0*/  SHF.R.U32.HI R6, RZ, 0xb, R2 ;  /* 0x0000000bff067819 */ /* 0x000fe20000011602 */
[----:B------:R-:W-:Y:S01]  /*03b0*/  IMAD R3, R3, 0x8, R4 ;  /* 0x0000000803037824 */ /* 0x000fe200078e0204 */
[----:B------:R-:W-:-:S02]  /*03c0*/  LOP3.LUT R4, R9, 0x2, RZ, 0xc0, !PT ;  /* 0x0000000209047812 */ /* 0x000fc400078ec0ff */
[----:B------:R-:W-:Y:S02]  /*03d0*/  LOP3.LUT R5, R5, 0x1, RZ, 0xc0, !PT ;  /* 0x0000000105057812 */ /* 0x000fe400078ec0ff */
[----:B------:R-:W-:Y:S02]  /*03e0*/  LOP3.LUT R6, R6, 0x1, RZ, 0xc0, !PT ;  /* 0x0000000106067812 */ /* 0x000fe400078ec0ff */
[----:B------:R-:W-:Y:S02]  /*03f0*/  IADD3 R3, PT, PT, R5, R4, R3 ;  /* 0x0000000405037210 */ /* 0x000fe40007ffe003 */
[----:B------:R-:W-:Y:S02]  /*0400*/  LOP3.LUT R8, R8, 0x4, RZ, 0xc0, !PT ;  /* 0x0000000408087812 */ /* 0x000fe400078ec0ff */
[----:B------:R-:W-:Y:S01]  /*0410*/  SHF.R.U32.HI R4, RZ, 0xe, R2 ;  /* 0x0000000eff047819 */ /* 0x000fe20000011602 */
[----:B------:R-:W-:Y:S01]  /*0420*/  IMAD R3, R3, 0x2, R6 ;  /* 0x0000000203037824 */ /* 0x000fe200078e0206 */
[----:B------:R-:W-:-:S02]  /*0430*/  SHF.R.U32.HI R5, RZ, 0xf, R2 ;  /* 0x0000000fff057819 */ /* 0x000fc40000011602 */
[----:B------:R-:W-:Y:S01]  /*0440*/  LOP3.LUT R6, R7, 0x2, RZ, 0xc0, !PT ;  /* 0x0000000207067812 */ /* 0x000fe200078ec0ff */
[----:B------:R-:W-:Y:S01]  /*0450*/  IMAD R3, R3, 0x8, R8 ;  /* 0x0000000803037824 */ /* 0x000fe200078e0208 */
[----:B------:R-:W-:Y:S02]  /*0460*/  LOP3.LUT R4, R4, 0x1, RZ, 0xc0, !PT ;  /* 0x0000000104047812 */ /* 0x000fe400078ec0ff */
[----:B------:R-:W-:Y:S02]  /*0470*/  LOP3.LUT R5, R5, 0x1, RZ, 0xc0, !PT ;  /* 0x0000000105057812 */ /* 0x000fe400078ec0ff */
[----:B------:R-:W-:Y:S02]  /*0480*/  IADD3 R4, PT, PT, R4, R6, R3 ;  /* 0x0000000604047210 */ /* 0x000fe40007ffe003 */
[----:B------:R-:W-:-:S03]  /*0490*/  SHF.R.U32.HI R2, RZ, 0x10, R2 ;  /* 0x00000010ff027819 */ /* 0x000fc60000011602 */
[----:B------:R-:W-:Y:S01]  /*04a0*/  IMAD R4, R4, 0x2, R5 ;  /* 0x0000000204047824 */ /* 0x000fe200078e0205 */
[----:B------:R-:W-:Y:S06]  /*04b0*/  BRA.U !UP1, `(.L_x_18) ;  /* 0xfffffffd09447547 */ /* 0x000fec000b83ffff */
.L_x_17:
[----:B------:R-:W-:-:S04]  /*04c0*/  UIADD3 UR8, UPT, UPT, -UR5, URZ, URZ ;  /* 0x000000ff05087290 */ /* 0x000fc8000fffe1ff */
[----:B------:R-:W-:-:S09]  /*04d0*/  UISETP.GT.AND UP1, UPT, UR8, 0x4, UPT ;  /* 0x000000040800788c */ /* 0x000fd2000bf24270 */
[----:B------:R-:W-:Y:S05]  /*04e0*/  BRA.U !UP1, `(.L_x_19) ;  /* 0x0000000109607547 */ /* 0x000fea000b800000 */
[C---:B------:R-:W-:Y:S01]  /*04f0*/  IMAD.SHL.U32 R3, R2.reuse, 0x4, RZ ;  /* 0x0000000402037824 */ /* 0x040fe200078e00ff */
[--C-:B------:R-:W-:Y:S01]  /*0500*/  SHF.R.U32.HI R5, RZ, 0x2, R2.reuse ;  /* 0x00000002ff057819 */ /* 0x100fe20000011602 */
[----:B------:R-:W-:Y:S01]  /*0510*/  UIADD3 UR5, UPT, UPT, UR5, 0x8, URZ ;  /* 0x0000000805057890 */ /* 0x000fe2000fffe0ff */
[--C-:B------:R-:W-:Y:S01]  /*0520*/  SHF.R.U32.HI R7, RZ, 0x4, R2.reuse ;  /* 0x00000004ff077819 */ /* 0x100fe20000011602 */
[----:B------:R-:W-:Y:S01]  /*0530*/  UPLOP3.LUT UP0, UPT, UPT, UPT, UPT, 0x40, 0x4 ;  /* 0x000000000004789c */ /* 0x000fe20003f0e870 */
[----:B------:R-:W-:Y:S02]  /*0540*/  LOP3.LUT R3, R3, 0x4, RZ, 0xc0, !PT ;  /* 0x0000000403037812 */ /* 0x000fe400078ec0ff */
        /* <DEDUP_REMOVED lines=8> */
[----:B------:R-:W-:Y:S02]  /*05d0*/  SHF.R.U32.HI R5, RZ, 0x7, R2 ;  /* 0x00000007ff057819 */ /* 0x000fe40000011602 */
[----:B------:R-:W-:Y:S01]  /*05e0*/  LOP3.LUT R6, R7, 0x2, RZ, 0xc0, !PT ;  /* 0x0000000207067812 */ /* 0x000fe200078ec0ff */
[----:B------:R-:W-:Y:S01]  /*05f0*/  IMAD R3, R3, 0x2, R4 ;  /* 0x0000000203037824 */ /* 0x000fe200078e0204 */
[----:B------:R-:W-:-:S02]  /*0600*/  SHF.R.U32.HI R4, RZ, 0x6, R2 ;  /* 0x00000006ff047819 */ /* 0x000fc40000011602 */
[----:B------:R-:W-:Y:S01]  /*0610*/  LOP3.LUT R5, R5, 0x1, RZ, 0xc0, !PT ;  /* 0x0000000105057812 */ /* 0x000fe200078ec0ff */
[----:B------:R-:W-:Y:S01]  /*0620*/  IMAD R3, R3, 0x8, R8 ;  /* 0x0000000803037824 */ /* 0x000fe200078e0208 */
[----:B------:R-:W-:Y:S02]  /*0630*/  LOP3.LUT R4, R4, 0x1, RZ, 0xc0, !PT ;  /* 0x0000000104047812 */ /* 0x000fe400078ec0ff */
[----:B------:R-:W-:Y:S02]  /*0640*/  SHF.R.U32.HI R2, RZ, 0x8, R2 ;  /* 0x00000008ff027819 */ /* 0x000fe40000011602 */
[----:B------:R-:W-:-:S05]  /*0650*/  IADD3 R4, PT, PT, R4, R6, R3 ;  /* 0x0000000604047210 */ /* 0x000fca0007ffe003 */
[----:B------:R-:W-:-:S07]  /*0660*/  IMAD R4, R4, 0x2, R5 ;  /* 0x0000000204047824 */ /* 0x000fce00078e0205 */
.L_x_19:
[----:B------:R-:W-:-:S09]  /*0670*/  UISETP.NE.OR UP0, UPT, UR5, URZ, UP0 ;  /* 0x000000ff0500728c */ /* 0x000fd20008705670 */
[----:B------:R-:W-:Y:S05]  /*0680*/  BRA.U !UP0, `(.L_x_15) ;  /* 0x0000000108387547 */ /* 0x000fea000b800000 */
.L_x_16:
[----:B------:R-:W-:Y:S01]  /*0690*/  IMAD.SHL.U32 R3, R2, 0x4, RZ ;  /* 0x0000000402037824 */ /* 0x000fe200078e00ff */
[----:B------:R-:W-:Y:S01]  /*06a0*/  UIADD3 UR5, UPT, UPT, UR5, 0x4, URZ ;  /* 0x0000000405057890 */ /* 0x000fe2000fffe0ff */
[--C-:B------:R-:W-:Y:S02]  /*06b0*/  SHF.R.U32.HI R5, RZ, 0x2, R2.reuse ;  /* 0x00000002ff057819 */ /* 0x100fe40000011602 */
[----:B------:R-:W-:Y:S01]  /*06c0*/  SHF.R.U32.HI R6, RZ, 0x3, R2 ;  /* 0x00000003ff067819 */ /* 0x000fe20000011602 */
[----:B------:R-:W-:Y:S01]  /*06d0*/  UISETP.NE.AND UP0, UPT, UR5, URZ, UPT ;  /* 0x000000ff0500728c */ /* 0x000fe2000bf05270 */
[----:B------:R-:W-:Y:S02]  /*06e0*/  LOP3.LUT R3, R3, 0x4, RZ, 0xc0, !PT ;  /* 0x0000000403037812 */ /* 0x000fe400078ec0ff */
[----:B------:R-:W-:Y:S02]  /*06f0*/  LOP3.LUT R5, R5, 0x1, RZ, 0xc0, !PT ;  /* 0x0000000105057812 */ /* 0x000fe400078ec0ff */
[----:B------:R-:W-:Y:S01]  /*0700*/  LOP3.LUT R7, R6, 0x1, RZ, 0xc0, !PT ;  /* 0x0000000106077812 */ /* 0x000fe200078ec0ff */
[----:B------:R-:W-:Y:S01]  /*0710*/  IMAD R3, R4, 0x8, R3 ;  /* 0x0000000804037824 */ /* 0x000fe200078e0203 */
[----:B------:R-:W-:-:S02]  /*0720*/  LOP3.LUT R4, R2, 0x2, RZ, 0xc0, !PT ;  /* 0x0000000202047812 */ /* 0x000fc400078ec0ff */
[----:B------:R-:W-:Y:S02]  /*0730*/  SHF.R.U32.HI R2, RZ, 0x4, R2 ;  /* 0x00000004ff027819 */ /* 0x000fe40000011602 */
[----:B------:R-:W-:-:S05]  /*0740*/  IADD3 R4, PT, PT, R5, R4, R3 ;  /* 0x0000000405047210 */ /* 0x000fca0007ffe003 */
[----:B------:R-:W-:Y:S01]  /*0750*/  IMAD R4, R4, 0x2, R7 ;  /* 0x0000000204047824 */ /* 0x000fe200078e0207 */
[----:B------:R-:W-:Y:S06]  /*0760*/  BRA.U UP0, `(.L_x_16) ;  /* 0xfffffffd00c87547 */ /* 0x000fec000b83ffff */
.L_x_15:
[----:B------:R-:W-:-:S09]  /*0770*/  UISETP.NE.AND UP0, UPT, UR4, URZ, UPT ;  /* 0x000000ff0400728c */ /* 0x000fd2000bf05270 */
[----:B------:R-:W-:Y:S05]  /*0780*/  BRA.U !UP0, `(.L_x_20) ;  /* 0x00000001081c7547 */ /* 0x000fea000b800000 */
[----:B------:R-:W-:-:S12]  /*0790*/  UIADD3 UR4, UPT, UPT, -UR4, URZ, URZ ;  /* 0x000000ff04047290 */ /* 0x000fd8000fffe1ff */
.L_x_21:
[----:B------:R-:W-:Y:S01]  /*07a0*/  UIADD3 UR4, UPT, UPT, UR4, 0x1, URZ ;  /* 0x0000000104047890 */ /* 0x000fe2000fffe0ff */
[----:B------:R-:W-:Y:S02]  /*07b0*/  LOP3.LUT R3, R2, 0x1, RZ, 0xc0, !PT ;  /* 0x0000000102037812 */ /* 0x000fe400078ec0ff */
[----:B------:R-:W-:Y:S01]  /*07c0*/  SHF.R.U32.HI R2, RZ, 0x1, R2 ;  /* 0x00000001ff027819 */ /* 0x000fe20000011602 */
[----:B------:R-:W-:Y:S02]  /*07d0*/  UISETP.NE.AND UP0, UPT, UR4, URZ, UPT ;  /* 0x000000ff0400728c */ /* 0x000fe4000bf05270 */
[----:B------:R-:W-:-:S07]  /*07e0*/  IMAD R4, R4, 0x2, R3 ;  /* 0x0000000204047824 */ /* 0x000fce00078e0203 */
[----:B------:R-:W-:Y:S05]  /*07f0*/  BRA.U UP0, `(.L_x_21) ;  /* 0xfffffffd00e87547 */ /* 0x000fea000b83ffff */
.L_x_20:
[----:B------:R-:W-:Y:S02]  /*0800*/  IMAD.MOV.U32 R2, RZ, RZ, R4 ;  /* 0x000000ffff027224 */ /* 0x000fe400078e0004 */
[----:B------:R-:W-:-:S07]  /*0810*/  IMAD.MOV.U32 R3, RZ, RZ, RZ ;  /* 0x000000ffff037224 */ /* 0x000fce00078e00ff */
.L_x_14:
[----:B------:R-:W0:Y:S01]  /*0820*/  LDC.64 R4, c[0x0][0x380] ;  /* 0x0000e000ff047b82 */ /* 0x000e220000000a00 */
[----:B------:R-:W1:Y:S01]  /*0830*/  LDCU.64 UR4, c[0x0][0x388] ;  /* 0x00007100ff0477ac */ /* 0x000e620008000a00 */
[----:B0-----:R-:W-:-:S06]  /*0840*/  IMAD.WIDE R4, R0, 0x8, R4 ;  /* 0x0000000800047825 */ /* 0x001fcc00078e0204 */
[----:B------:R-:W2:Y:S01]  /*0850*/  LDG.E.64 R4, desc[UR6][R4.64] ;  /* 0x0000000604047981 */ /* 0x000ea2000c1e1b00 */
[----:B-1----:R-:W-:-:S04]  /*0860*/  LEA R6, P0, R2, UR4, 0x3 ;  /* 0x0000000402067c11 */ /* 0x002fc8000f8018ff */
[----:B------:R-:W-:-:S05]  /*0870*/  LEA.HI.X R7, R2, UR5, R3, 0x3, P0 ;  /* 0x0000000502077c11 */ /* 0x000fca00080f1c03 */
[----:B--2---:R-:W-:Y:S01]  /*0880*/  STG.E.64 desc[UR6][R6.64], R4 ;  /* 0x0000000406007986 */ /* 0x004fe2000c101b06 */
[----:B------:R-:W-:Y:S05]  /*0890*/  EXIT ;  /* 0x000000000000794d */ /* 0x000fea0003800000 */
.L_x_22:
        /* <DEDUP_REMOVED lines=14> */
.L_x_25:


//--------------------- .nv.global.init           --------------------------
	.section	.nv.global.init,"aw",@progbits
	.align	4
.nv.global.init:
	.type		__cudart_i2opi_f,@object
	.size		__cudart_i2opi_f,(.L_0 - __cudart_i2opi_f)
__cudart_i2opi_f:
        /*0000*/ 	.byte	0x41, 0x90, 0x43, 0x3c, 0x99, 0x95, 0x62, 0xdb, 0xc0, 0xdd, 0x34, 0xf5, 0xd1, 0x57, 0x27, 0xfc
        /*0010*/ 	.byte	0x29, 0x15, 0x44, 0x4e, 0x6e, 0x83, 0xf9, 0xa2
.L_0:


//--------------------- .nv.shared.reserved.0     --------------------------
	.section	.nv.shared.reserved.0,"aw",@nobits
	.weak		__nv_reservedSMEM_offset_0_alias
	.size		__nv_reservedSMEM_offset_0_alias, 0, 64
	.other		__nv_reservedSMEM_offset_0_alias,@"STO_CUDA_RESERVED_SHARED STV_DEFAULT"
__nv_reservedSMEM_offset_0_alias:
	.zero		0
	.zero		64


//--------------------- .nv.constant0._Z9fftKernelP6float2ii --------------------------
	.section	.nv.constant0._Z9fftKernelP6float2ii,"a",@progbits
	.sectionflags	@""
	.align	4
.nv.constant0._Z9fftKernelP6float2ii:
	.zero		912


//--------------------- .nv.constant0._Z16bitReverseKernelP6float2S0_ii --------------------------
	.section	.nv.constant0._Z16bitReverseKernelP6float2S0_ii,"a",@progbits
	.sectionflags	@""
	.align	4
.nv.constant0._Z16bitReverseKernelP6float2S0_ii:
	.zero		920


//--------------------- SYMBOLS --------------------------

	.type		.nv.reservedSmem.offset0,@object
	.size		.nv.reservedSmem.offset0,0x4
